//
// Generated by NVIDIA NVVM Compiler
//
// Compiler Build ID: CL-36424714
// Cuda compilation tools, release 13.0, V13.0.88
// Based on NVVM 20.0.0
//

.version 9.0
.target sm_100
.address_size 64

	// .globl	_Z23collatzGPURepeatedStepsixPxS_S_S_S_S_xx

.visible .entry _Z23collatzGPURepeatedStepsixPxS_S_S_S_S_xx(
	.param .u32 _Z23collatzGPURepeatedStepsixPxS_S_S_S_S_xx_param_0,
	.param .u64 _Z23collatzGPURepeatedStepsixPxS_S_S_S_S_xx_param_1,
	.param .u64 .ptr .align 1 _Z23collatzGPURepeatedStepsixPxS_S_S_S_S_xx_param_2,
	.param .u64 .ptr .align 1 _Z23collatzGPURepeatedStepsixPxS_S_S_S_S_xx_param_3,
	.param .u64 .ptr .align 1 _Z23collatzGPURepeatedStepsixPxS_S_S_S_S_xx_param_4,
	.param .u64 .ptr .align 1 _Z23collatzGPURepeatedStepsixPxS_S_S_S_S_xx_param_5,
	.param .u64 .ptr .align 1 _Z23collatzGPURepeatedStepsixPxS_S_S_S_S_xx_param_6,
	.param .u64 .ptr .align 1 _Z23collatzGPURepeatedStepsixPxS_S_S_S_S_xx_param_7,
	.param .u64 _Z23collatzGPURepeatedStepsixPxS_S_S_S_S_xx_param_8,
	.param .u64 _Z23collatzGPURepeatedStepsixPxS_S_S_S_S_xx_param_9
)
{
	.reg .pred 	%p<18>;
	.reg .b32 	%r<16>;
	.reg .b64 	%rd<91>;

	ld.param.u64 	%rd38, [_Z23collatzGPURepeatedStepsixPxS_S_S_S_S_xx_param_1];
	ld.param.u64 	%rd45, [_Z23collatzGPURepeatedStepsixPxS_S_S_S_S_xx_param_3];
	ld.param.u64 	%rd46, [_Z23collatzGPURepeatedStepsixPxS_S_S_S_S_xx_param_8];
	ld.param.u64 	%rd44, [_Z23collatzGPURepeatedStepsixPxS_S_S_S_S_xx_param_9];
	cvta.to.global.u64 	%rd1, %rd45;
	mov.u32 	%r1, %tid.x;
	cvt.u64.u32 	%rd47, %r1;
	mov.u32 	%r5, %ctaid.x;
	mov.u32 	%r2, %ntid.x;
	mul.lo.s32 	%r3, %r5, %r2;
	cvt.u64.u32 	%rd48, %r3;
	add.s64 	%rd49, %rd48, %rd47;
	add.s64 	%rd80, %rd49, %rd46;
	setp.gt.s64 	%p1, %rd80, %rd44;
	@%p1 bra 	$L__BB0_26;
	ld.param.u64 	%rd79, [_Z23collatzGPURepeatedStepsixPxS_S_S_S_S_xx_param_7];
	ld.param.u64 	%rd78, [_Z23collatzGPURepeatedStepsixPxS_S_S_S_S_xx_param_6];
	ld.param.u64 	%rd76, [_Z23collatzGPURepeatedStepsixPxS_S_S_S_S_xx_param_4];
	ld.param.u64 	%rd75, [_Z23collatzGPURepeatedStepsixPxS_S_S_S_S_xx_param_2];
	ld.param.u32 	%r15, [_Z23collatzGPURepeatedStepsixPxS_S_S_S_S_xx_param_0];
	cvta.to.global.u64 	%rd3, %rd78;
	cvta.to.global.u64 	%rd50, %rd75;
	cvt.s64.s32 	%rd4, %r15;
	add.s32 	%r6, %r3, %r1;
	mul.wide.u32 	%rd51, %r6, 8;
	add.s64 	%rd5, %rd50, %rd51;
	mov.u32 	%r7, %nctaid.x;
	mul.lo.s32 	%r8, %r2, %r7;
	cvt.u64.u32 	%rd6, %r8;
	cvta.to.global.u64 	%rd7, %rd76;
	cvta.to.global.u64 	%rd8, %rd79;
	cvt.u32.u64 	%r9, %rd38;
$L__BB0_2:
	setp.eq.s64 	%p2, %rd80, 1;
	@%p2 bra 	$L__BB0_25;
	mov.u64 	%rd90, %rd80;
$L__BB0_4:
	mov.u64 	%rd87, %rd90;
	ld.global.u64 	%rd52, [%rd3+8];
	setp.ge.s64 	%p3, %rd87, %rd52;
	@%p3 bra 	$L__BB0_15;
	ld.global.u64 	%rd11, [%rd3+16];
	setp.lt.s64 	%p4, %rd11, 1;
	@%p4 bra 	$L__BB0_15;
	ld.param.u64 	%rd77, [_Z23collatzGPURepeatedStepsixPxS_S_S_S_S_xx_param_5];
	cvta.to.global.u64 	%rd82, %rd77;
	mov.b64 	%rd83, 0;
	bra.uni 	$L__BB0_8;
$L__BB0_7:
	add.s64 	%rd83, %rd83, 1;
	add.s64 	%rd82, %rd82, 8;
	setp.le.s64 	%p6, %rd11, %rd83;
	@%p6 bra 	$L__BB0_15;
$L__BB0_8:
	ld.global.u64 	%rd54, [%rd82];
	setp.ne.s64 	%p5, %rd54, %rd87;
	@%p5 bra 	$L__BB0_7;
	setp.eq.s64 	%p12, %rd87, 1;
	mov.b64 	%rd90, 1;
	@%p12 bra 	$L__BB0_24;
	ld.global.u64 	%rd84, [%rd5];
$L__BB0_11:
	add.s64 	%rd86, %rd84, 1;
	and.b64  	%rd73, %rd87, 1;
	setp.eq.b64 	%p13, %rd73, 1;
	not.pred 	%p14, %p13;
	@%p14 bra 	$L__BB0_13;
	add.s64 	%rd86, %rd84, 2;
	mad.lo.s64 	%rd87, %rd87, 3, 1;
$L__BB0_13:
	shr.s64 	%rd25, %rd87, 1;
	setp.eq.s64 	%p15, %rd87, 2;
	mov.u64 	%rd84, %rd86;
	mov.u64 	%rd87, %rd25;
	@%p15 bra 	$L__BB0_14;
	bra.uni 	$L__BB0_11;
$L__BB0_14:
	st.global.u64 	[%rd5], %rd86;
	bra.uni 	$L__BB0_24;
$L__BB0_15:
	or.b64  	%rd55, %rd87, %rd38;
	and.b64  	%rd56, %rd55, -4294967296;
	setp.ne.s64 	%p7, %rd56, 0;
	@%p7 bra 	$L__BB0_17;
	cvt.u32.u64 	%r10, %rd87;
	rem.u32 	%r11, %r10, %r9;
	cvt.u64.u32 	%rd88, %r11;
	bra.uni 	$L__BB0_18;
$L__BB0_17:
	rem.s64 	%rd88, %rd87, %rd38;
$L__BB0_18:
	shl.b64 	%rd57, %rd88, 3;
	add.s64 	%rd29, %rd7, %rd57;
	ld.global.u64 	%rd58, [%rd29];
	add.s64 	%rd59, %rd58, %rd4;
	ld.global.u64 	%rd60, [%rd5];
	add.s64 	%rd61, %rd59, %rd60;
	st.global.u64 	[%rd5], %rd61;
	setp.lt.s64 	%p8, %rd87, %rd38;
	setp.gt.s64 	%p9, %rd87, -1;
	and.pred  	%p10, %p8, %p9;
	@%p10 bra 	$L__BB0_23;
	ld.global.u64 	%rd64, [%rd29];
	shl.b64 	%rd65, %rd64, 3;
	add.s64 	%rd66, %rd8, %rd65;
	ld.global.u64 	%rd30, [%rd66];
	or.b64  	%rd67, %rd87, %rd38;
	and.b64  	%rd68, %rd67, -4294967296;
	setp.ne.s64 	%p11, %rd68, 0;
	@%p11 bra 	$L__BB0_21;
	cvt.u32.u64 	%r13, %rd87;
	div.u32 	%r14, %r13, %r9;
	cvt.u64.u32 	%rd89, %r14;
	bra.uni 	$L__BB0_22;
$L__BB0_21:
	div.s64 	%rd89, %rd87, %rd38;
$L__BB0_22:
	add.s64 	%rd70, %rd1, %rd57;
	ld.global.u64 	%rd71, [%rd70];
	mad.lo.s64 	%rd90, %rd89, %rd30, %rd71;
	bra.uni 	$L__BB0_24;
$L__BB0_23:
	shl.b64 	%rd62, %rd87, 3;
	add.s64 	%rd63, %rd1, %rd62;
	ld.global.u64 	%rd90, [%rd63];
$L__BB0_24:
	setp.ne.s64 	%p16, %rd90, 1;
	@%p16 bra 	$L__BB0_4;
$L__BB0_25:
	add.s64 	%rd80, %rd80, %rd6;
	setp.le.s64 	%p17, %rd80, %rd44;
	@%p17 bra 	$L__BB0_2;
$L__BB0_26:
	ret;

}
	// .globl	_Z15collatzGPUNaivePxxx
.visible .entry _Z15collatzGPUNaivePxxx(
	.param .u64 .ptr .align 1 _Z15collatzGPUNaivePxxx_param_0,
	.param .u64 _Z15collatzGPUNaivePxxx_param_1,
	.param .u64 _Z15collatzGPUNaivePxxx_param_2
)
{
	.reg .pred 	%p<7>;
	.reg .b32 	%r<8>;
	.reg .b64 	%rd<26>;

	ld.param.u64 	%rd13, [_Z15collatzGPUNaivePxxx_param_0];
	ld.param.u64 	%rd15, [_Z15collatzGPUNaivePxxx_param_1];
	ld.param.u64 	%rd14, [_Z15collatzGPUNaivePxxx_param_2];
	mov.u32 	%r1, %tid.x;
	cvt.u64.u32 	%rd16, %r1;
	mov.u32 	%r4, %ctaid.x;
	mov.u32 	%r2, %ntid.x;
	mul.lo.s32 	%r3, %r4, %r2;
	cvt.u64.u32 	%rd17, %r3;
	add.s64 	%rd18, %rd17, %rd16;
	add.s64 	%rd22, %rd18, %rd15;
	setp.gt.s64 	%p1, %rd22, %rd14;
	@%p1 bra 	$L__BB1_10;
	cvta.to.global.u64 	%rd19, %rd13;
	add.s32 	%r5, %r3, %r1;
	mul.wide.u32 	%rd20, %r5, 8;
	add.s64 	%rd2, %rd19, %rd20;
	mov.u32 	%r6, %nctaid.x;
	mul.lo.s32 	%r7, %r2, %r6;
	cvt.u64.u32 	%rd3, %r7;
$L__BB1_2:
	setp.eq.s64 	%p2, %rd22, 1;
	@%p2 bra 	$L__BB1_9;
	ld.global.u64 	%rd23, [%rd2];
	mov.u64 	%rd24, %rd22;
$L__BB1_4:
	add.s64 	%rd23, %rd23, 1;
	and.b64  	%rd21, %rd24, 1;
	setp.eq.b64 	%p3, %rd21, 1;
	not.pred 	%p4, %p3;
	@%p4 bra 	$L__BB1_6;
	mad.lo.s64 	%rd24, %rd24, 3, 1;
	bra.uni 	$L__BB1_7;
$L__BB1_6:
	shr.s64 	%rd24, %rd24, 1;
$L__BB1_7:
	setp.ne.s64 	%p5, %rd24, 1;
	@%p5 bra 	$L__BB1_4;
	st.global.u64 	[%rd2], %rd23;
$L__BB1_9:
	add.s64 	%rd22, %rd22, %rd3;
	setp.le.s64 	%p6, %rd22, %rd14;
	@%p6 bra 	$L__BB1_2;
$L__BB1_10:
	ret;

}
	// .globl	_Z18collatzGPUShortcutPxxx
.visible .entry _Z18collatzGPUShortcutPxxx(
	.param .u64 .ptr .align 1 _Z18collatzGPUShortcutPxxx_param_0,
	.param .u64 _Z18collatzGPUShortcutPxxx_param_1,
	.param .u64 _Z18collatzGPUShortcutPxxx_param_2
)
{
	.reg .pred 	%p<7>;
	.reg .b32 	%r<8>;
	.reg .b64 	%rd<29>;

	ld.param.u64 	%rd15, [_Z18collatzGPUShortcutPxxx_param_0];
	ld.param.u64 	%rd17, [_Z18collatzGPUShortcutPxxx_param_1];
	ld.param.u64 	%rd16, [_Z18collatzGPUShortcutPxxx_param_2];
	mov.u32 	%r1, %tid.x;
	cvt.u64.u32 	%rd18, %r1;
	mov.u32 	%r4, %ctaid.x;
	mov.u32 	%r2, %ntid.x;
	mul.lo.s32 	%r3, %r4, %r2;
	cvt.u64.u32 	%rd19, %r3;
	add.s64 	%rd20, %rd19, %rd18;
	add.s64 	%rd24, %rd20, %rd17;
	setp.gt.s64 	%p1, %rd24, %rd16;
	@%p1 bra 	$L__BB2_9;
	cvta.to.global.u64 	%rd21, %rd15;
	add.s32 	%r5, %r3, %r1;
	mul.wide.u32 	%rd22, %r5, 8;
	add.s64 	%rd2, %rd21, %rd22;
	mov.u32 	%r6, %nctaid.x;
	mul.lo.s32 	%r7, %r2, %r6;
	cvt.u64.u32 	%rd3, %r7;
$L__BB2_2:
	setp.eq.s64 	%p2, %rd24, 1;
	@%p2 bra 	$L__BB2_8;
	ld.global.u64 	%rd25, [%rd2];
	mov.u64 	%rd28, %rd24;
$L__BB2_4:
	add.s64 	%rd27, %rd25, 1;
	and.b64  	%rd23, %rd28, 1;
	setp.eq.b64 	%p3, %rd23, 1;
	not.pred 	%p4, %p3;
	@%p4 bra 	$L__BB2_6;
	add.s64 	%rd27, %rd25, 2;
	mad.lo.s64 	%rd28, %rd28, 3, 1;
$L__BB2_6:
	shr.s64 	%rd13, %rd28, 1;
	setp.ne.s64 	%p5, %rd28, 2;
	mov.u64 	%rd25, %rd27;
	mov.u64 	%rd28, %rd13;
	@%p5 bra 	$L__BB2_4;
	st.global.u64 	[%rd2], %rd27;
$L__BB2_8:
	add.s64 	%rd24, %rd24, %rd3;
	setp.le.s64 	%p6, %rd24, %rd16;
	@%p6 bra 	$L__BB2_2;
$L__BB2_9:
	ret;

}


// ===== COMPILED SASS (sm_100) =====

	.target	sm_100

	.elftype	@"ET_EXEC"


//--------------------- .note.nv.tkinfo           --------------------------
	.section	.note.nv.tkinfo,"",@"SHT_NOTE"
	.sectionflags	@"SHF_NOTE_NV_TKINFO"
	.tkinfo
        /*0018*/ 	.word	0x00000002
        /*0030*/ 	.string	""
        /*0030*/ 	.string	"ptxas"
        /*0030*/ 	.string	"Cuda compilation tools, release 13.0, V13.0.88"
        /*0030*/ 	.string	"Build cuda_13.0.r13.0/compiler.36424714_0"
        /*0030*/ 	.string	"-arch sm_100 -m 64 "



//--------------------- .note.nv.cuinfo           --------------------------
	.section	.note.nv.cuinfo,"",@"SHT_NOTE"
	.sectionflags	@"SHF_NOTE_NV_CUINFO"
        /*0018*/ 	.short	0x0002
        /*001a*/ 	.short	0x0064
        /*001c*/ 	.short	0x0082
	.zero		2


//--------------------- .nv.info                  --------------------------
	.section	.nv.info,"",@"SHT_CUDA_INFO"
	.align	4


	//----- nvinfo : EIATTR_REGCOUNT
	.align		4
        /*0000*/ 	.byte	0x04, 0x2f
        /*0002*/ 	.short	(.L_1 - .L_0)
	.align		4
.L_0:
        /*0004*/ 	.word	index@(_Z23collatzGPURepeatedStepsixPxS_S_S_S_S_xx)
        /*0008*/ 	.word	0x00000018


	//----- nvinfo : EIATTR_FRAME_SIZE
	.align		4
.L_1:
        /*000c*/ 	.byte	0x04, 0x11
        /*000e*/ 	.short	(.L_3 - .L_2)
	.align		4
.L_2:
        /*0010*/ 	.word	index@($__internal_1_$__cuda_sm20_rem_s64)
        /*0014*/ 	.word	0x00000000


	//----- nvinfo : EIATTR_FRAME_SIZE
	.align		4
.L_3:
        /*0018*/ 	.byte	0x04, 0x11
        /*001a*/ 	.short	(.L_5 - .L_4)
	.align		4
.L_4:
        /*001c*/ 	.word	index@($__internal_0_$__cuda_sm20_div_s64)
        /*0020*/ 	.word	0x00000000


	//----- nvinfo : EIATTR_FRAME_SIZE
	.align		4
.L_5:
        /*0024*/ 	.byte	0x04, 0x11
        /*0026*/ 	.short	(.L_7 - .L_6)
	.align		4
.L_6:
        /*0028*/ 	.word	index@(_Z23collatzGPURepeatedStepsixPxS_S_S_S_S_xx)
        /*002c*/ 	.word	0x00000000


	//----- nvinfo : EIATTR_REGCOUNT
	.align		4
.L_7:
        /*0030*/ 	.byte	0x04, 0x2f
        /*0032*/ 	.short	(.L_9 - .L_8)
	.align		4
.L_8:
        /*0034*/ 	.word	index@(_Z15collatzGPUNaivePxxx)
        /*0038*/ 	.word	0x00000010


	//----- nvinfo : EIATTR_FRAME_SIZE
	.align		4
.L_9:
        /*003c*/ 	.byte	0x04, 0x11
        /*003e*/ 	.short	(.L_11 - .L_10)
	.align		4
.L_10:
        /*0040*/ 	.word	index@(_Z15collatzGPUNaivePxxx)
        /*0044*/ 	.word	0x00000000


	//----- nvinfo : EIATTR_REGCOUNT
	.align		4
.L_11:
        /*0048*/ 	.byte	0x04, 0x2f
        /*004a*/ 	.short	(.L_13 - .L_12)
	.align		4
.L_12:
        /*004c*/ 	.word	index@(_Z18collatzGPUShortcutPxxx)
        /*0050*/ 	.word	0x00000010


	//----- nvinfo : EIATTR_FRAME_SIZE
	.align		4
.L_13:
        /*0054*/ 	.byte	0x04, 0x11
        /*0056*/ 	.short	(.L_15 - .L_14)
	.align		4
.L_14:
        /*0058*/ 	.word	index@(_Z18collatzGPUShortcutPxxx)
        /*005c*/ 	.word	0x00000000


	//----- nvinfo : EIATTR_MIN_STACK_SIZE
	.align		4
.L_15:
        /*0060*/ 	.byte	0x04, 0x12
        /*0062*/ 	.short	(.L_17 - .L_16)
	.align		4
.L_16:
        /*0064*/ 	.word	index@(_Z18collatzGPUShortcutPxxx)
        /*0068*/ 	.word	0x00000000


	//----- nvinfo : EIATTR_MIN_STACK_SIZE
	.align		4
.L_17:
        /*006c*/ 	.byte	0x04, 0x12
        /*006e*/ 	.short	(.L_19 - .L_18)
	.align		4
.L_18:
        /*0070*/ 	.word	index@(_Z15collatzGPUNaivePxxx)
        /*0074*/ 	.word	0x00000000


	//----- nvinfo : EIATTR_MIN_STACK_SIZE
	.align		4
.L_19:
        /*0078*/ 	.byte	0x04, 0x12
        /*007a*/ 	.short	(.L_21 - .L_20)
	.align		4
.L_20:
        /*007c*/ 	.word	index@(_Z23collatzGPURepeatedStepsixPxS_S_S_S_S_xx)
        /*0080*/ 	.word	0x00000000
.L_21:


//--------------------- .nv.compat                --------------------------
	.section	.nv.compat,"",@"SHT_CUDA_COMPAT_INFO"
	.align	4
        /*0000*/ 	.byte	0x02, 0x09, 0x00, 0x00, 0x02, 0x02, 0x01, 0x00, 0x02, 0x05, 0x05, 0x00, 0x03, 0x07, 0x01, 0x01
        /*0010*/ 	.byte	0x02, 0x03, 0x00, 0x00, 0x02, 0x06, 0x01, 0x00, 0x04, 0x0b, 0x08, 0x00, 0x09, 0x00, 0x00, 0x00
        /*0020*/ 	.byte	0x00, 0x00, 0x00, 0x00


//--------------------- .nv.info._Z18collatzGPUShortcutPxxx --------------------------
	.section	.nv.info._Z18collatzGPUShortcutPxxx,"",@"SHT_CUDA_INFO"
	.sectionflags	@""
	.align	4


	//----- nvinfo : EIATTR_CUDA_API_VERSION
	.align		4
        /*0000*/ 	.byte	0x04, 0x37
        /*0002*/ 	.short	(.L_23 - .L_22)
.L_22:
        /*0004*/ 	.word	0x00000082


	//----- nvinfo : EIATTR_KPARAM_INFO
	.align		4
.L_23:
        /*0008*/ 	.byte	0x04, 0x17
        /*000a*/ 	.short	(.L_25 - .L_24)
.L_24:
        /*000c*/ 	.word	0x00000000
        /*0010*/ 	.short	0x0002
        /*0012*/ 	.short	0x0010
        /*0014*/ 	.byte	0x00, 0xf0, 0x21, 0x00


	//----- nvinfo : EIATTR_KPARAM_INFO
	.align		4
.L_25:
        /*0018*/ 	.byte	0x04, 0x17
        /*001a*/ 	.short	(.L_27 - .L_26)
.L_26:
        /*001c*/ 	.word	0x00000000
        /*0020*/ 	.short	0x0001
        /*0022*/ 	.short	0x0008
        /*0024*/ 	.byte	0x00, 0xf0, 0x21, 0x00


	//----- nvinfo : EIATTR_KPARAM_INFO
	.align		4
.L_27:
        /*0028*/ 	.byte	0x04, 0x17
        /*002a*/ 	.short	(.L_29 - .L_28)
.L_28:
        /*002c*/ 	.word	0x00000000
        /*0030*/ 	.short	0x0000
        /*0032*/ 	.short	0x0000
        /*0034*/ 	.byte	0x00, 0xf5, 0x21, 0x00


	//----- nvinfo : EIATTR_SPARSE_MMA_MASK
	.align		4
.L_29:
        /*0038*/ 	.byte	0x03, 0x50
        /*003a*/ 	.short	0x0000


	//----- nvinfo : EIATTR_MAXREG_COUNT
	.align		4
        /*003c*/ 	.byte	0x03, 0x1b
        /*003e*/ 	.short	0x00ff


	//----- nvinfo : EIATTR_MERCURY_ISA_VERSION
	.align		4
        /*0040*/ 	.byte	0x03, 0x5f
        /*0042*/ 	.short	0x0101


	//----- nvinfo : EIATTR_VRC_CTA_INIT_COUNT
	.align		4
        /*0044*/ 	.byte	0x02, 0x4a
	.zero		1
	.zero		1


	//----- nvinfo : EIATTR_EXIT_INSTR_OFFSETS
	.align		4
        /*0048*/ 	.byte	0x04, 0x1c
        /*004a*/ 	.short	(.L_31 - .L_30)


	//   ....[0]....
.L_30:
        /*004c*/ 	.word	0x000000b0


	//   ....[1]....
        /*0050*/ 	.word	0x00000380


	//----- nvinfo : EIATTR_CRS_STACK_SIZE
	.align		4
.L_31:
        /*0054*/ 	.byte	0x04, 0x1e
        /*0056*/ 	.short	(.L_33 - .L_32)
.L_32:
        /*0058*/ 	.word	0x00000000


	//----- nvinfo : EIATTR_CBANK_PARAM_SIZE
	.align		4
.L_33:
        /*005c*/ 	.byte	0x03, 0x19
        /*005e*/ 	.short	0x0018


	//----- nvinfo : EIATTR_PARAM_CBANK
	.align		4
        /*0060*/ 	.byte	0x04, 0x0a
        /*0062*/ 	.short	(.L_35 - .L_34)
	.align		4
.L_34:
        /*0064*/ 	.word	index@(.nv.constant0._Z18collatzGPUShortcutPxxx)
        /*0068*/ 	.short	0x0380
        /*006a*/ 	.short	0x0018


	//----- nvinfo : EIATTR_SW_WAR
	.align		4
.L_35:
        /*006c*/ 	.byte	0x04, 0x36
        /*006e*/ 	.short	(.L_37 - .L_36)
.L_36:
        /*0070*/ 	.word	0x00000008
.L_37:


//--------------------- .nv.info._Z15collatzGPUNaivePxxx --------------------------
	.section	.nv.info._Z15collatzGPUNaivePxxx,"",@"SHT_CUDA_INFO"
	.sectionflags	@""
	.align	4


	//----- nvinfo : EIATTR_CUDA_API_VERSION
	.align		4
        /*0000*/ 	.byte	0x04, 0x37
        /*0002*/ 	.short	(.L_39 - .L_38)
.L_38:
        /*0004*/ 	.word	0x00000082


	//----- nvinfo : EIATTR_KPARAM_INFO
	.align		4
.L_39:
        /*0008*/ 	.byte	0x04, 0x17
        /*000a*/ 	.short	(.L_41 - .L_40)
.L_40:
        /*000c*/ 	.word	0x00000000
        /*0010*/ 	.short	0x0002
        /*0012*/ 	.short	0x0010
        /*0014*/ 	.byte	0x00, 0xf0, 0x21, 0x00


	//----- nvinfo : EIATTR_KPARAM_INFO
	.align		4
.L_41:
        /*0018*/ 	.byte	0x04, 0x17
        /*001a*/ 	.short	(.L_43 - .L_42)
.L_42:
        /*001c*/ 	.word	0x00000000
        /*0020*/ 	.short	0x0001
        /*0022*/ 	.short	0x0008
        /*0024*/ 	.byte	0x00, 0xf0, 0x21, 0x00


	//----- nvinfo : EIATTR_KPARAM_INFO
	.align		4
.L_43:
        /*0028*/ 	.byte	0x04, 0x17
        /*002a*/ 	.short	(.L_45 - .L_44)
.L_44:
        /*002c*/ 	.word	0x00000000
        /*0030*/ 	.short	0x0000
        /*0032*/ 	.short	0x0000
        /*0034*/ 	.byte	0x00, 0xf5, 0x21, 0x00


	//----- nvinfo : EIATTR_SPARSE_MMA_MASK
	.align		4
.L_45:
        /*0038*/ 	.byte	0x03, 0x50
        /*003a*/ 	.short	0x0000


	//----- nvinfo : EIATTR_MAXREG_COUNT
	.align		4
        /*003c*/ 	.byte	0x03, 0x1b
        /*003e*/ 	.short	0x00ff


	//----- nvinfo : EIATTR_MERCURY_ISA_VERSION
	.align		4
        /*0040*/ 	.byte	0x03, 0x5f
        /*0042*/ 	.short	0x0101


	//----- nvinfo : EIATTR_VRC_CTA_INIT_COUNT
	.align		4
        /*0044*/ 	.byte	0x02, 0x4a
	.zero		1
	.zero		1


	//----- nvinfo : EIATTR_EXIT_INSTR_OFFSETS
	.align		4
        /*0048*/ 	.byte	0x04, 0x1c
        /*004a*/ 	.short	(.L_47 - .L_46)


	//   ....[0]....
.L_46:
        /*004c*/ 	.word	0x000000b0


	//   ....[1]....
        /*0050*/ 	.word	0x00000350


	//----- nvinfo : EIATTR_CRS_STACK_SIZE
	.align		4
.L_47:
        /*0054*/ 	.byte	0x04, 0x1e
        /*0056*/ 	.short	(.L_49 - .L_48)
.L_48:
        /*0058*/ 	.word	0x00000000


	//----- nvinfo : EIATTR_CBANK_PARAM_SIZE
	.align		4
.L_49:
        /*005c*/ 	.byte	0x03, 0x19
        /*005e*/ 	.short	0x0018


	//----- nvinfo : EIATTR_PARAM_CBANK
	.align		4
        /*0060*/ 	.byte	0x04, 0x0a
        /*0062*/ 	.short	(.L_51 - .L_50)
	.align		4
.L_50:
        /*0064*/ 	.word	index@(.nv.constant0._Z15collatzGPUNaivePxxx)
        /*0068*/ 	.short	0x0380
        /*006a*/ 	.short	0x0018


	//----- nvinfo : EIATTR_SW_WAR
	.align		4
.L_51:
        /*006c*/ 	.byte	0x04, 0x36
        /*006e*/ 	.short	(.L_53 - .L_52)
.L_52:
        /*0070*/ 	.word	0x00000008
.L_53:


//--------------------- .nv.info._Z23collatzGPURepeatedStepsixPxS_S_S_S_S_xx --------------------------
	.section	.nv.info._Z23collatzGPURepeatedStepsixPxS_S_S_S_S_xx,"",@"SHT_CUDA_INFO"
	.sectionflags	@""
	.align	4


	//----- nvinfo : EIATTR_CUDA_API_VERSION
	.align		4
        /*0000*/ 	.byte	0x04, 0x37
        /*0002*/ 	.short	(.L_55 - .L_54)
.L_54:
        /*0004*/ 	.word	0x00000082


	//----- nvinfo : EIATTR_KPARAM_INFO
	.align		4
.L_55:
        /*0008*/ 	.byte	0x04, 0x17
        /*000a*/ 	.short	(.L_57 - .L_56)
.L_56:
        /*000c*/ 	.word	0x00000000
        /*0010*/ 	.short	0x0009
        /*0012*/ 	.short	0x0048
        /*0014*/ 	.byte	0x00, 0xf0, 0x21, 0x00


	//----- nvinfo : EIATTR_KPARAM_INFO
	.align		4
.L_57:
        /*0018*/ 	.byte	0x04, 0x17
        /*001a*/ 	.short	(.L_59 - .L_58)
.L_58:
        /*001c*/ 	.word	0x00000000
        /*0020*/ 	.short	0x0008
        /*0022*/ 	.short	0x0040
        /*0024*/ 	.byte	0x00, 0xf0, 0x21, 0x00


	//----- nvinfo : EIATTR_KPARAM_INFO
	.align		4
.L_59:
        /*0028*/ 	.byte	0x04, 0x17
        /*002a*/ 	.short	(.L_61 - .L_60)
.L_60:
        /*002c*/ 	.word	0x00000000
        /*0030*/ 	.short	0x0007
        /*0032*/ 	.short	0x0038
        /*0034*/ 	.byte	0x00, 0xf5, 0x21, 0x00


	//----- nvinfo : EIATTR_KPARAM_INFO
	.align		4
.L_61:
        /*0038*/ 	.byte	0x04, 0x17
        /*003a*/ 	.short	(.L_63 - .L_62)
.L_62:
        /*003c*/ 	.word	0x00000000
        /*0040*/ 	.short	0x0006
        /*0042*/ 	.short	0x0030
        /*0044*/ 	.byte	0x00, 0xf5, 0x21, 0x00


	//----- nvinfo : EIATTR_KPARAM_INFO
	.align		4
.L_63:
        /*0048*/ 	.byte	0x04, 0x17
        /*004a*/ 	.short	(.L_65 - .L_64)
.L_64:
        /*004c*/ 	.word	0x00000000
        /*0050*/ 	.short	0x0005
        /*0052*/ 	.short	0x0028
        /*0054*/ 	.byte	0x00, 0xf5, 0x21, 0x00


	//----- nvinfo : EIATTR_KPARAM_INFO
	.align		4
.L_65:
        /*0058*/ 	.byte	0x04, 0x17
        /*005a*/ 	.short	(.L_67 - .L_66)
.L_66:
        /*005c*/ 	.word	0x00000000
        /*0060*/ 	.short	0x0004
        /*0062*/ 	.short	0x0020
        /*0064*/ 	.byte	0x00, 0xf5, 0x21, 0x00


	//----- nvinfo : EIATTR_KPARAM_INFO
	.align		4
.L_67:
        /*0068*/ 	.byte	0x04, 0x17
        /*006a*/ 	.short	(.L_69 - .L_68)
.L_68:
        /*006c*/ 	.word	0x00000000
        /*0070*/ 	.short	0x0003
        /*0072*/ 	.short	0x0018
        /*0074*/ 	.byte	0x00, 0xf5, 0x21, 0x00


	//----- nvinfo : EIATTR_KPARAM_INFO
	.align		4
.L_69:
        /*0078*/ 	.byte	0x04, 0x17
        /*007a*/ 	.short	(.L_71 - .L_70)
.L_70:
        /*007c*/ 	.word	0x00000000
        /*0080*/ 	.short	0x0002
        /*0082*/ 	.short	0x0010
        /*0084*/ 	.byte	0x00, 0xf5, 0x21, 0x00


	//----- nvinfo : EIATTR_KPARAM_INFO
	.align		4
.L_71:
        /*0088*/ 	.byte	0x04, 0x17
        /*008a*/ 	.short	(.L_73 - .L_72)
.L_72:
        /*008c*/ 	.word	0x00000000
        /*0090*/ 	.short	0x0001
        /*0092*/ 	.short	0x0008
        /*0094*/ 	.byte	0x00, 0xf0, 0x21, 0x00


	//----- nvinfo : EIATTR_KPARAM_INFO
	.align		4
.L_73:
        /*0098*/ 	.byte	0x04, 0x17
        /*009a*/ 	.short	(.L_75 - .L_74)
.L_74:
        /*009c*/ 	.word	0x00000000
        /*00a0*/ 	.short	0x0000
        /*00a2*/ 	.short	0x0000
        /*00a4*/ 	.byte	0x00, 0xf0, 0x11, 0x00


	//----- nvinfo : EIATTR_SPARSE_MMA_MASK
	.align		4
.L_75:
        /*00a8*/ 	.byte	0x03, 0x50
        /*00aa*/ 	.short	0x0000


	//----- nvinfo : EIATTR_MAXREG_COUNT
	.align		4
        /*00ac*/ 	.byte	0x03, 0x1b
        /*00ae*/ 	.short	0x00ff


	//----- nvinfo : EIATTR_MERCURY_ISA_VERSION
	.align		4
        /*00b0*/ 	.byte	0x03, 0x5f
        /*00b2*/ 	.short	0x0101


	//----- nvinfo : EIATTR_VRC_CTA_INIT_COUNT
	.align		4
        /*00b4*/ 	.byte	0x02, 0x4a
	.zero		1
	.zero		1


	//----- nvinfo : EIATTR_EXIT_INSTR_OFFSETS
	.align		4
        /*00b8*/ 	.byte	0x04, 0x1c
        /*00ba*/ 	.short	(.L_77 - .L_76)


	//   ....[0]....
.L_76:
        /*00bc*/ 	.word	0x000000b0


	//   ....[1]....
        /*00c0*/ 	.word	0x00000be0


	//----- nvinfo : EIATTR_CRS_STACK_SIZE
	.align		4
.L_77:
        /*00c4*/ 	.byte	0x04, 0x1e
        /*00c6*/ 	.short	(.L_79 - .L_78)
.L_78:
        /*00c8*/ 	.word	0x00000000


	//----- nvinfo : EIATTR_CBANK_PARAM_SIZE
	.align		4
.L_79:
        /*00cc*/ 	.byte	0x03, 0x19
        /*00ce*/ 	.short	0x0050


	//----- nvinfo : EIATTR_PARAM_CBANK
	.align		4
        /*00d0*/ 	.byte	0x04, 0x0a
        /*00d2*/ 	.short	(.L_81 - .L_80)
	.align		4
.L_80:
        /*00d4*/ 	.word	index@(.nv.constant0._Z23collatzGPURepeatedStepsixPxS_S_S_S_S_xx)
        /*00d8*/ 	.short	0x0380
        /*00da*/ 	.short	0x0050


	//----- nvinfo : EIATTR_SW_WAR
	.align		4
.L_81:
        /*00dc*/ 	.byte	0x04, 0x36
        /*00de*/ 	.short	(.L_83 - .L_82)
.L_82:
        /*00e0*/ 	.word	0x00000008
.L_83:


//--------------------- .nv.callgraph             --------------------------
	.section	.nv.callgraph,"",@"SHT_CUDA_CALLGRAPH"
	.align	4
	.sectionentsize	8
	.align		4
        /*0000*/ 	.word	0x00000000
	.align		4
        /*0004*/ 	.word	0xffffffff
	.align		4
        /*0008*/ 	.word	0x00000000
	.align		4
        /*000c*/ 	.word	0xfffffffe
	.align		4
        /*0010*/ 	.word	0x00000000
	.align		4
        /*0014*/ 	.word	0xfffffffd
	.align		4
        /*0018*/ 	.word	0x00000000
	.align		4
        /*001c*/ 	.word	0xfffffffc


//--------------------- .text._Z18collatzGPUShortcutPxxx --------------------------
	.section	.text._Z18collatzGPUShortcutPxxx,"ax",@progbits
	.align	128
        .global         _Z18collatzGPUShortcutPxxx
        .type           _Z18collatzGPUShortcutPxxx,@function
        .size           _Z18collatzGPUShortcutPxxx,(.L_x_33 - _Z18collatzGPUShortcutPxxx)
        .other          _Z18collatzGPUShortcutPxxx,@"STO_CUDA_ENTRY STV_DEFAULT"
_Z18collatzGPUShortcutPxxx:
.text._Z18collatzGPUShortcutPxxx:
[----:B------:R-:W-:Y:S01]  /*0000*/  LDC R1, c[0x0][0x37c] ;  /* 0x0000df00ff017b82 */ /* 0x000fe20000000800 */
[----:B------:R-:W0:Y:S07]  /*0010*/  S2R R5, SR_TID.X ;  /* 0x0000000000057919 */ /* 0x000e2e0000002100 */
[----:B------:R-:W1:Y:S01]  /*0020*/  S2UR UR4, SR_CTAID.X ;  /* 0x00000000000479c3 */ /* 0x000e620000002500 */
[----:B------:R-:W1:Y:S01]  /*0030*/  LDCU UR5, c[0x0][0x360] ;  /* 0x00006c00ff0577ac */ /* 0x000e620008000800 */
[----:B------:R-:W2:Y:S06]  /*0040*/  LDCU.64 UR6, c[0x0][0x390] ;  /* 0x00007200ff0677ac */ /* 0x000eac0008000a00 */
[----:B------:R-:W0:Y:S01]  /*0050*/  LDC.64 R10, c[0x0][0x388] ;  /* 0x0000e200ff0a7b82 */ /* 0x000e220000000a00 */
[----:B-1----:R-:W-:-:S06]  /*0060*/  UIMAD UR4, UR4, UR5, URZ ;  /* 0x00000005040472a4 */ /* 0x002fcc000f8e02ff */
[----:B0-----:R-:W-:-:S04]  /*0070*/  IADD3 R10, P0, P1, R10, UR4, R5 ;  /* 0x000000040a0a7c10 */ /* 0x001fc8000f91e005 */
[----:B------:R-:W-:Y:S02]  /*0080*/  IADD3.X R12, PT, PT, RZ, R11, RZ, P0, P1 ;  /* 0x0000000bff0c7210 */ /* 0x000fe400007e24ff */
[----:B--2---:R-:W-:-:S04]  /*0090*/  ISETP.GT.U32.AND P0, PT, R10, UR6, PT ;  /* 0x000000060a007c0c */ /* 0x004fc8000bf04070 */
[----:B------:R-:W-:-:S13]  /*00a0*/  ISETP.GT.AND.EX P0, PT, R12, UR7, PT, P0 ;  /* 0x000000070c007c0c */ /* 0x000fda000bf04300 */
[----:B------:R-:W-:Y:S05]  /*00b0*/  @P0 EXIT ;  /* 0x000000000000094d */ /* 0x000fea0003800000 */
[----:B------:R-:W0:Y:S01]  /*00c0*/  LDC.64 R2, c[0x0][0x380] ;  /* 0x0000e000ff027b82 */ /* 0x000e220000000a00 */
[----:B------:R-:W1:Y:S01]  /*00d0*/  LDCU UR6, c[0x0][0x370] ;  /* 0x00006e00ff0677ac */ /* 0x000e620008000800 */
[----:B------:R-:W-:Y:S01]  /*00e0*/  VIADD R5, R5, UR4 ;  /* 0x0000000405057c36 */ /* 0x000fe20008000000 */
[----:B------:R-:W2:Y:S01]  /*00f0*/  LDCU.64 UR8, c[0x0][0x358] ;  /* 0x00006b00ff0877ac */ /* 0x000ea20008000a00 */
[----:B-1----:R-:W-:Y:S02]  /*0100*/  UIMAD UR4, UR5, UR6, URZ ;  /* 0x00000006050472a4 */ /* 0x002fe4000f8e02ff */
[----:B0-2---:R-:W-:-:S10]  /*0110*/  IMAD.WIDE.U32 R2, R5, 0x8, R2 ;  /* 0x0000000805027825 */ /* 0x005fd400078e0002 */
.L_x_4:
[----:B------:R-:W-:Y:S01]  /*0120*/  ISETP.NE.U32.AND P0, PT, R10, 0x1, PT ;  /* 0x000000010a00780c */ /* 0x000fe20003f05070 */
[----:B------:R-:W-:Y:S03]  /*0130*/  BSSY.RECONVERGENT B0, `(.L_x_0) ;  /* 0x000001e000007945 */ /* 0x000fe60003800200 */
[----:B------:R-:W-:-:S13]  /*0140*/  ISETP.NE.AND.EX P0, PT, R12, RZ, PT, P0 ;  /* 0x000000ff0c00720c */ /* 0x000fda0003f05300 */
[----:B01----:R-:W-:Y:S05]  /*0150*/  @!P0 BRA `(.L_x_1) ;  /* 0x00000000006c8947 */ /* 0x003fea0003800000 */
[----:B------:R0:W5:Y:S01]  /*0160*/  LDG.E.64 R4, desc[UR8][R2.64] ;  /* 0x0000000802047981 */ /* 0x000162000c1e1b00 */
[----:B------:R-:W-:Y:S01]  /*0170*/  BSSY.RECONVERGENT B1, `(.L_x_2) ;  /* 0x0000018000017945 */ /* 0x000fe20003800200 */
[----:B------:R-:W-:Y:S02]  /*0180*/  IMAD.MOV.U32 R0, RZ, RZ, R10 ;  /* 0x000000ffff007224 */ /* 0x000fe400078e000a */
[----:B------:R-:W-:-:S07]  /*0190*/  IMAD.MOV.U32 R11, RZ, RZ, R12 ;  /* 0x000000ffff0b7224 */ /* 0x000fce00078e000c */
.L_x_3:
[----:B------:R-:W-:Y:S02]  /*01a0*/  LOP3.LUT R6, R0, 0x1, RZ, 0xc0, !PT ;  /* 0x0000000100067812 */ /* 0x000fe400078ec0ff */
[----:B-----5:R-:W-:Y:S02]  /*01b0*/  IADD3 R8, P1, PT, R4, 0x1, RZ ;  /* 0x0000000104087810 */ /* 0x020fe40007f3e0ff */
[----:B------:R-:W-:-:S03]  /*01c0*/  ISETP.NE.U32.AND P0, PT, R6, 0x1, PT ;  /* 0x000000010600780c */ /* 0x000fc60003f05070 */
[----:B------:R-:W-:Y:S01]  /*01d0*/  IMAD.X R9, RZ, RZ, R5, P1 ;  /* 0x000000ffff097224 */ /* 0x000fe200008e0605 */
[----:B------:R-:W-:-:S13]  /*01e0*/  ISETP.NE.U32.AND.EX P0, PT, RZ, RZ, PT, P0 ;  /* 0x000000ffff00720c */ /* 0x000fda0003f05100 */
[----:B------:R-:W-:Y:S01]  /*01f0*/  @!P0 IMAD.MOV.U32 R6, RZ, RZ, 0x1 ;  /* 0x00000001ff068424 */ /* 0x000fe200078e00ff */
[----:B------:R-:W-:Y:S01]  /*0200*/  @!P0 IADD3 R8, P2, PT, R4, 0x2, RZ ;  /* 0x0000000204088810 */ /* 0x000fe20007f5e0ff */
[----:B------:R-:W-:Y:S02]  /*0210*/  @!P0 IMAD.MOV.U32 R7, RZ, RZ, 0x0 ;  /* 0x00000000ff078424 */ /* 0x000fe400078e00ff */
[----:B------:R-:W-:Y:S02]  /*0220*/  @!P0 IMAD R13, R11, 0x3, RZ ;  /* 0x000000030b0d8824 */ /* 0x000fe400078e02ff */
[----:B------:R-:W-:-:S04]  /*0230*/  @!P0 IMAD.WIDE.U32 R6, R0, 0x3, R6 ;  /* 0x0000000300068825 */ /* 0x000fc800078e0006 */
[----:B------:R-:W-:Y:S02]  /*0240*/  @!P0 IMAD.MOV.U32 R0, RZ, RZ, R6 ;  /* 0x000000ffff008224 */ /* 0x000fe400078e0006 */
[----:B------:R-:W-:Y:S02]  /*0250*/  @!P0 IMAD.IADD R11, R7, 0x1, R13 ;  /* 0x00000001070b8824 */ /* 0x000fe400078e020d */
[----:B------:R-:W-:Y:S01]  /*0260*/  @!P0 IMAD.X R9, RZ, RZ, R5, P2 ;  /* 0x000000ffff098224 */ /* 0x000fe200010e0605 */
[C---:B------:R-:W-:Y:S01]  /*0270*/  ISETP.NE.U32.AND P1, PT, R0.reuse, 0x2, PT ;  /* 0x000000020000780c */ /* 0x040fe20003f25070 */
[----:B------:R-:W-:Y:S01]  /*0280*/  IMAD.MOV.U32 R4, RZ, RZ, R8 ;  /* 0x000000ffff047224 */ /* 0x000fe200078e0008 */
[----:B------:R-:W-:Y:S01]  /*0290*/  SHF.R.S32.HI R6, RZ, 0x1, R11 ;  /* 0x00000001ff067819 */ /* 0x000fe2000001140b */
[----:B------:R-:W-:Y:S01]  /*02a0*/  IMAD.MOV.U32 R5, RZ, RZ, R9 ;  /* 0x000000ffff057224 */ /* 0x000fe200078e0009 */
[----:B------:R-:W-:Y:S02]  /*02b0*/  ISETP.NE.AND.EX P0, PT, R11, RZ, PT, P1 ;  /* 0x000000ff0b00720c */ /* 0x000fe40003f05310 */
[----:B------:R-:W-:Y:S01]  /*02c0*/  SHF.R.S64 R0, R0, 0x1, R11 ;  /* 0x0000000100007819 */ /* 0x000fe2000000100b */
[----:B------:R-:W-:-:S10]  /*02d0*/  IMAD.MOV.U32 R11, RZ, RZ, R6 ;  /* 0x000000ffff0b7224 */ /* 0x000fd400078e0006 */
[----:B------:R-:W-:Y:S05]  /*02e0*/  @P0 BRA `(.L_x_3) ;  /* 0xfffffffc00ac0947 */ /* 0x000fea000383ffff */
[----:B------:R-:W-:Y:S05]  /*02f0*/  BSYNC.RECONVERGENT B1 ;  /* 0x0000000000017941 */ /* 0x000fea0003800200 */
.L_x_2:
[----:B------:R1:W-:Y:S02]  /*0300*/  STG.E.64 desc[UR8][R2.64], R4 ;  /* 0x0000000402007986 */ /* 0x0003e4000c101b08 */
.L_x_1:
[----:B------:R-:W-:Y:S05]  /*0310*/  BSYNC.RECONVERGENT B0 ;  /* 0x0000000000007941 */ /* 0x000fea0003800200 */
.L_x_0:
[----:B------:R-:W2:Y:S01]  /*0320*/  LDCU.64 UR6, c[0x0][0x390] ;  /* 0x00007200ff0677ac */ /* 0x000ea20008000a00 */
[----:B------:R-:W-:-:S05]  /*0330*/  IADD3 R10, P0, PT, R10, UR4, RZ ;  /* 0x000000040a0a7c10 */ /* 0x000fca000ff1e0ff */
[----:B------:R-:W-:Y:S01]  /*0340*/  IMAD.X R12, RZ, RZ, R12, P0 ;  /* 0x000000ffff0c7224 */ /* 0x000fe200000e060c */
[----:B--2---:R-:W-:-:S04]  /*0350*/  ISETP.GT.U32.AND P0, PT, R10, UR6, PT ;  /* 0x000000060a007c0c */ /* 0x004fc8000bf04070 */
[----:B------:R-:W-:-:S13]  /*0360*/  ISETP.GT.AND.EX P0, PT, R12, UR7, PT, P0 ;  /* 0x000000070c007c0c */ /* 0x000fda000bf04300 */
[----:B------:R-:W-:Y:S05]  /*0370*/  @!P0 BRA `(.L_x_4) ;  /* 0xfffffffc00688947 */ /* 0x000fea000383ffff */
[----:B------:R-:W-:Y:S05]  /*0380*/  EXIT ;  /* 0x000000000000794d */ /* 0x000fea0003800000 */
.L_x_5:
[----:B------:R-:W-:-:S00]  /*0390*/  BRA `(.L_x_5) ;  /* 0xfffffffc00fc7947 */ /* 0x000fc0000383ffff */
[----:B------:R-:W-:-:S00]  /*03a0*/  NOP ;  /* 0x0000000000007918 */ /* 0x000fc00000000000 */
        /* <DEDUP_REMOVED lines=13> */
.L_x_33:


//--------------------- .text._Z15collatzGPUNaivePxxx --------------------------
	.section	.text._Z15collatzGPUNaivePxxx,"ax",@progbits
	.align	128
        .global         _Z15collatzGPUNaivePxxx
        .type           _Z15collatzGPUNaivePxxx,@function
        .size           _Z15collatzGPUNaivePxxx,(.L_x_34 - _Z15collatzGPUNaivePxxx)
        .other          _Z15collatzGPUNaivePxxx,@"STO_CUDA_ENTRY STV_DEFAULT"
_Z15collatzGPUNaivePxxx:
.text._Z15collatzGPUNaivePxxx:
        /* <DEDUP_REMOVED lines=18> */
.L_x_10:
        /* <DEDUP_REMOVED lines=8> */
.L_x_9:
[----:B------:R-:W-:Y:S01]  /*01a0*/  LOP3.LUT R6, R9, 0x1, RZ, 0xc0, !PT ;  /* 0x0000000109067812 */ /* 0x000fe200078ec0ff */
[----:B------:R-:W-:Y:S01]  /*01b0*/  IMAD.MOV.U32 R12, RZ, RZ, R9 ;  /* 0x000000ffff0c7224 */ /* 0x000fe200078e0009 */
[----:B-----5:R-:W-:Y:S01]  /*01c0*/  IADD3 R4, P1, PT, R4, 0x1, RZ ;  /* 0x0000000104047810 */ /* 0x020fe20007f3e0ff */
[----:B------:R-:W-:Y:S01]  /*01d0*/  IMAD.MOV.U32 R13, RZ, RZ, R0 ;  /* 0x000000ffff0d7224 */ /* 0x000fe200078e0000 */
[----:B------:R-:W-:-:S03]  /*01e0*/  ISETP.NE.U32.AND P0, PT, R6, 0x1, PT ;  /* 0x000000010600780c */ /* 0x000fc60003f05070 */
[----:B------:R-:W-:Y:S01]  /*01f0*/  IMAD.X R5, RZ, RZ, R5, P1 ;  /* 0x000000ffff057224 */ /* 0x000fe200008e0605 */
[----:B------:R-:W-:-:S13]  /*0200*/  ISETP.NE.U32.AND.EX P0, PT, RZ, RZ, PT, P0 ;  /* 0x000000ffff00720c */ /* 0x000fda0003f05100 */
[----:B------:R-:W-:Y:S02]  /*0210*/  @!P0 IMAD.MOV.U32 R6, RZ, RZ, 0x1 ;  /* 0x00000001ff068424 */ /* 0x000fe400078e00ff */
[----:B------:R-:W-:Y:S02]  /*0220*/  @!P0 IMAD.MOV.U32 R7, RZ, RZ, 0x0 ;  /* 0x00000000ff078424 */ /* 0x000fe400078e00ff */
[----:B------:R-:W-:Y:S02]  /*0230*/  @!P0 IMAD R11, R0, 0x3, RZ ;  /* 0x00000003000b8824 */ /* 0x000fe400078e02ff */
[----:B------:R-:W-:-:S04]  /*0240*/  @!P0 IMAD.WIDE.U32 R6, R9, 0x3, R6 ;  /* 0x0000000309068825 */ /* 0x000fc800078e0006 */
[----:B------:R-:W-:Y:S01]  /*0250*/  @!P0 IMAD.MOV.U32 R9, RZ, RZ, R6 ;  /* 0x000000ffff098224 */ /* 0x000fe200078e0006 */
[----:B------:R-:W-:Y:S01]  /*0260*/  @P0 SHF.R.S64 R9, R12, 0x1, R13 ;  /* 0x000000010c090819 */ /* 0x000fe2000000100d */
[----:B------:R-:W-:Y:S01]  /*0270*/  @!P0 IMAD.IADD R0, R7, 0x1, R11 ;  /* 0x0000000107008824 */ /* 0x000fe200078e020b */
[----:B------:R-:W-:Y:S02]  /*0280*/  @P0 SHF.R.S32.HI R0, RZ, 0x1, R13 ;  /* 0x00000001ff000819 */ /* 0x000fe4000001140d */
[----:B------:R-:W-:-:S04]  /*0290*/  ISETP.NE.U32.AND P0, PT, R9, 0x1, PT ;  /* 0x000000010900780c */ /* 0x000fc80003f05070 */
[----:B------:R-:W-:-:S13]  /*02a0*/  ISETP.NE.AND.EX P0, PT, R0, RZ, PT, P0 ;  /* 0x000000ff0000720c */ /* 0x000fda0003f05300 */
[----:B------:R-:W-:Y:S05]  /*02b0*/  @P0 BRA `(.L_x_9) ;  /* 0xfffffffc00b80947 */ /* 0x000fea000383ffff */
[----:B------:R-:W-:Y:S05]  /*02c0*/  BSYNC.RECONVERGENT B1 ;  /* 0x0000000000017941 */ /* 0x000fea0003800200 */
.L_x_8:
[----:B------:R1:W-:Y:S02]  /*02d0*/  STG.E.64 desc[UR8][R2.64], R4 ;  /* 0x0000000402007986 */ /* 0x0003e4000c101b08 */
.L_x_7:
[----:B------:R-:W-:Y:S05]  /*02e0*/  BSYNC.RECONVERGENT B0 ;  /* 0x0000000000007941 */ /* 0x000fea0003800200 */
.L_x_6:
[----:B------:R-:W2:Y:S01]  /*02f0*/  LDCU.64 UR6, c[0x0][0x390] ;  /* 0x00007200ff0677ac */ /* 0x000ea20008000a00 */
[----:B------:R-:W-:-:S05]  /*0300*/  IADD3 R8, P0, PT, R8, UR4, RZ ;  /* 0x0000000408087c10 */ /* 0x000fca000ff1e0ff */
[----:B------:R-:W-:Y:S01]  /*0310*/  IMAD.X R10, RZ, RZ, R10, P0 ;  /* 0x000000ffff0a7224 */ /* 0x000fe200000e060a */
[----:B--2---:R-:W-:-:S04]  /*0320*/  ISETP.GT.U32.AND P0, PT, R8, UR6, PT ;  /* 0x0000000608007c0c */ /* 0x004fc8000bf04070 */
[----:B------:R-:W-:-:S13]  /*0330*/  ISETP.GT.AND.EX P0, PT, R10, UR7, PT, P0 ;  /* 0x000000070a007c0c */ /* 0x000fda000bf04300 */
[----:B------:R-:W-:Y:S05]  /*0340*/  @!P0 BRA `(.L_x_10) ;  /* 0xfffffffc00748947 */ /* 0x000fea000383ffff */
[----:B------:R-:W-:Y:S05]  /*0350*/  EXIT ;  /* 0x000000000000794d */ /* 0x000fea0003800000 */
.L_x_11:
        /* <DEDUP_REMOVED lines=10> */
.L_x_34:


//--------------------- .text._Z23collatzGPURepeatedStepsixPxS_S_S_S_S_xx --------------------------
	.section	.text._Z23collatzGPURepeatedStepsixPxS_S_S_S_S_xx,"ax",@progbits
	.align	128
        .global         _Z23collatzGPURepeatedStepsixPxS_S_S_S_S_xx
        .type           _Z23collatzGPURepeatedStepsixPxS_S_S_S_S_xx,@function
        .size           _Z23collatzGPURepeatedStepsixPxS_S_S_S_S_xx,(.L_x_32 - _Z23collatzGPURepeatedStepsixPxS_S_S_S_S_xx)
        .other          _Z23collatzGPURepeatedStepsixPxS_S_S_S_S_xx,@"STO_CUDA_ENTRY STV_DEFAULT"
_Z23collatzGPURepeatedStepsixPxS_S_S_S_S_xx:
.text._Z23collatzGPURepeatedStepsixPxS_S_S_S_S_xx:
[----:B------:R-:W-:Y:S01]  /*0000*/  LDC R1, c[0x0][0x37c] ;  /* 0x0000df00ff017b82 */ /* 0x000fe20000000800 */
[----:B------:R-:W0:Y:S07]  /*0010*/  S2R R5, SR_TID.X ;  /* 0x0000000000057919 */ /* 0x000e2e0000002100 */
[----:B------:R-:W1:Y:S01]  /*0020*/  S2UR UR4, SR_CTAID.X ;  /* 0x00000000000479c3 */ /* 0x000e620000002500 */
[----:B------:R-:W1:Y:S07]  /*0030*/  LDCU UR6, c[0x0][0x360] ;  /* 0x00006c00ff0677ac */ /* 0x000e6e0008000800 */
[----:B------:R-:W0:Y:S08]  /*0040*/  LDC.64 R2, c[0x0][0x3c0] ;  /* 0x0000f000ff027b82 */ /* 0x000e300000000a00 */
[----:B------:R-:W2:Y:S01]  /*0050*/  LDC.64 R6, c[0x0][0x3c8] ;  /* 0x0000f200ff067b82 */ /* 0x000ea20000000a00 */
[----:B-1----:R-:W-:-:S06]  /*0060*/  UIMAD UR4, UR4, UR6, URZ ;  /* 0x00000006040472a4 */ /* 0x002fcc000f8e02ff */
[----:B0-----:R-:W-:-:S04]  /*0070*/  IADD3 R0, P1, P2, R2, UR4, R5 ;  /* 0x0000000402007c10 */ /* 0x001fc8000fa3e005 */
[----:B--2---:R-:W-:Y:S02]  /*0080*/  ISETP.GT.U32.AND P0, PT, R0, R6, PT ;  /* 0x000000060000720c */ /* 0x004fe40003f04070 */
[----:B------:R-:W-:-:S04]  /*0090*/  IADD3.X R6, PT, PT, RZ, R3, RZ, P1, P2 ;  /* 0x00000003ff067210 */ /* 0x000fc80000fe44ff */
[----:B------:R-:W-:-:S13]  /*00a0*/  ISETP.GT.AND.EX P0, PT, R6, R7, PT, P0 ;  /* 0x000000070600720c */ /* 0x000fda0003f04300 */
[----:B------:R-:W-:Y:S05]  /*00b0*/  @P0 EXIT ;  /* 0x000000000000094d */ /* 0x000fea0003800000 */
[----:B------:R-:W0:Y:S01]  /*00c0*/  LDC.64 R2, c[0x0][0x390] ;  /* 0x0000e400ff027b82 */ /* 0x000e220000000a00 */
[----:B------:R-:W1:Y:S01]  /*00d0*/  LDCU UR7, c[0x0][0x380] ;  /* 0x00007000ff0777ac */ /* 0x000e620008000800 */
[----:B------:R-:W-:Y:S01]  /*00e0*/  VIADD R5, R5, UR4 ;  /* 0x0000000405057c36 */ /* 0x000fe20008000000 */
[----:B------:R-:W2:Y:S01]  /*00f0*/  LDCU UR5, c[0x0][0x370] ;  /* 0x00006e00ff0577ac */ /* 0x000ea20008000800 */
[----:B------:R-:W3:Y:S01]  /*0100*/  LDCU.64 UR8, c[0x0][0x358] ;  /* 0x00006b00ff0877ac */ /* 0x000ee20008000a00 */
[----:B-1----:R-:W-:Y:S02]  /*0110*/  USHF.R.S32.HI UR7, URZ, 0x1f, UR7 ;  /* 0x0000001fff077899 */ /* 0x002fe40008011407 */
[----:B--2---:R-:W-:Y:S01]  /*0120*/  UIMAD UR6, UR6, UR5, URZ ;  /* 0x00000005060672a4 */ /* 0x004fe2000f8e02ff */
[----:B0--3--:R-:W-:-:S11]  /*0130*/  IMAD.WIDE.U32 R2, R5, 0x8, R2 ;  /* 0x0000000805027825 */ /* 0x009fd600078e0002 */
.L_x_29:
[----:B------:R-:W-:Y:S01]  /*0140*/  ISETP.NE.U32.AND P0, PT, R0, 0x1, PT ;  /* 0x000000010000780c */ /* 0x000fe20003f05070 */
[----:B------:R-:W-:Y:S03]  /*0150*/  BSSY.RECONVERGENT B1, `(.L_x_12) ;  /* 0x00000a2000017945 */ /* 0x000fe60003800200 */
[----:B------:R-:W-:-:S13]  /*0160*/  ISETP.NE.AND.EX P0, PT, R6, RZ, PT, P0 ;  /* 0x000000ff0600720c */ /* 0x000fda0003f05300 */
[----:B01----:R-:W-:Y:S05]  /*0170*/  @!P0 BRA `(.L_x_13) ;  /* 0x00000008007c8947 */ /* 0x003fea0003800000 */
[----:B------:R-:W-:Y:S02]  /*0180*/  IMAD.MOV.U32 R4, RZ, RZ, R0 ;  /* 0x000000ffff047224 */ /* 0x000fe400078e0000 */
[----:B------:R-:W-:-:S07]  /*0190*/  IMAD.MOV.U32 R5, RZ, RZ, R6 ;  /* 0x000000ffff057224 */ /* 0x000fce00078e0006 */
.L_x_28:
[----:B01----:R-:W0:Y:S02]  /*01a0*/  LDC.64 R10, c[0x0][0x3b0] ;  /* 0x0000ec00ff0a7b82 */ /* 0x003e240000000a00 */
[----:B0-----:R-:W2:Y:S01]  /*01b0*/  LDG.E.64 R8, desc[UR8][R10.64+0x8] ;  /* 0x000008080a087981 */ /* 0x001ea2000c1e1b00 */
[----:B------:R-:W-:Y:S01]  /*01c0*/  BSSY.RECONVERGENT B0, `(.L_x_14) ;  /* 0x0000097000007945 */ /* 0x000fe20003800200 */
[----:B------:R-:W-:Y:S01]  /*01d0*/  IMAD.MOV.U32 R7, RZ, RZ, R4 ;  /* 0x000000ffff077224 */ /* 0x000fe200078e0004 */
[----:B--2---:R-:W-:Y:S01]  /*01e0*/  ISETP.GE.U32.AND P0, PT, R4, R8, PT ;  /* 0x000000080400720c */ /* 0x004fe20003f06070 */
[----:B------:R-:W-:-:S03]  /*01f0*/  IMAD.MOV.U32 R8, RZ, RZ, R5 ;  /* 0x000000ffff087224 */ /* 0x000fc600078e0005 */
[----:B------:R-:W-:-:S13]  /*0200*/  ISETP.GE.AND.EX P0, PT, R5, R9, PT, P0 ;  /* 0x000000090500720c */ /* 0x000fda0003f06300 */
[----:B------:R-:W-:Y:S05]  /*0210*/  @P0 BRA `(.L_x_15) ;  /* 0x0000000000580947 */ /* 0x000fea0003800000 */
[----:B------:R-:W2:Y:S02]  /*0220*/  LDG.E.64 R4, desc[UR8][R10.64+0x10] ;  /* 0x000010080a047981 */ /* 0x000ea4000c1e1b00 */
[----:B--2---:R-:W-:-:S04]  /*0230*/  ISETP.GE.U32.AND P0, PT, R4, 0x1, PT ;  /* 0x000000010400780c */ /* 0x004fc80003f06070 */
[----:B------:R-:W-:-:S13]  /*0240*/  ISETP.GE.AND.EX P0, PT, R5, RZ, PT, P0 ;  /* 0x000000ff0500720c */ /* 0x000fda0003f06300 */
[----:B------:R-:W-:Y:S05]  /*0250*/  @!P0 BRA `(.L_x_15) ;  /* 0x0000000000488947 */ /* 0x000fea0003800000 */
[----:B------:R-:W0:Y:S01]  /*0260*/  LDCU.64 UR4, c[0x0][0x3a8] ;  /* 0x00007500ff0477ac */ /* 0x000e220008000a00 */
[----:B------:R-:W-:Y:S02]  /*0270*/  IMAD.MOV.U32 R9, RZ, RZ, RZ ;  /* 0x000000ffff097224 */ /* 0x000fe400078e00ff */
[----:B------:R-:W-:Y:S02]  /*0280*/  IMAD.MOV.U32 R13, RZ, RZ, RZ ;  /* 0x000000ffff0d7224 */ /* 0x000fe400078e00ff */
[----:B0-----:R-:W-:Y:S02]  /*0290*/  IMAD.U32 R12, RZ, RZ, UR4 ;  /* 0x00000004ff0c7e24 */ /* 0x001fe4000f8e00ff */
[----:B------:R-:W-:-:S07]  /*02a0*/  IMAD.U32 R15, RZ, RZ, UR5 ;  /* 0x00000005ff0f7e24 */ /* 0x000fce000f8e00ff */
.L_x_17:
[----:B------:R-:W-:Y:S02]  /*02b0*/  IMAD.MOV.U32 R10, RZ, RZ, R12 ;  /* 0x000000ffff0a7224 */ /* 0x000fe400078e000c */
[----:B------:R-:W-:-:S06]  /*02c0*/  IMAD.MOV.U32 R11, RZ, RZ, R15 ;  /* 0x000000ffff0b7224 */ /* 0x000fcc00078e000f */
[----:B------:R-:W2:Y:S02]  /*02d0*/  LDG.E.64 R10, desc[UR8][R10.64] ;  /* 0x000000080a0a7981 */ /* 0x000ea4000c1e1b00 */
[----:B--2---:R-:W-:-:S04]  /*02e0*/  ISETP.NE.U32.AND P0, PT, R10, R7, PT ;  /* 0x000000070a00720c */ /* 0x004fc80003f05070 */
[----:B------:R-:W-:-:S13]  /*02f0*/  ISETP.NE.AND.EX P0, PT, R11, R8, PT, P0 ;  /* 0x000000080b00720c */ /* 0x000fda0003f05300 */
[----:B------:R-:W-:Y:S05]  /*0300*/  @!P0 BRA `(.L_x_16) ;  /* 0x0000000400948947 */ /* 0x000fea0003800000 */
[----:B------:R-:W-:Y:S02]  /*0310*/  IADD3 R9, P0, PT, R9, 0x1, RZ ;  /* 0x0000000109097810 */ /* 0x000fe40007f1e0ff */
[----:B------:R-:W-:-:S03]  /*0320*/  IADD3 R12, P1, PT, R12, 0x8, RZ ;  /* 0x000000080c0c7810 */ /* 0x000fc60007f3e0ff */
[----:B------:R-:W-:Y:S01]  /*0330*/  IMAD.X R13, RZ, RZ, R13, P0 ;  /* 0x000000ffff0d7224 */ /* 0x000fe200000e060d */
[----:B------:R-:W-:Y:S01]  /*0340*/  ISETP.GT.U32.AND P0, PT, R4, R9, PT ;  /* 0x000000090400720c */ /* 0x000fe20003f04070 */
[----:B------:R-:W-:-:S03]  /*0350*/  IMAD.X R15, RZ, RZ, R15, P1 ;  /* 0x000000ffff0f7224 */ /* 0x000fc600008e060f */
[----:B------:R-:W-:-:S13]  /*0360*/  ISETP.GT.AND.EX P0, PT, R5, R13, PT, P0 ;  /* 0x0000000d0500720c */ /* 0x000fda0003f04300 */
[----:B------:R-:W-:Y:S05]  /*0370*/  @P0 BRA `(.L_x_17) ;  /* 0xfffffffc00cc0947 */ /* 0x000fea000383ffff */
.L_x_15:
[----:B------:R-:W0:Y:S01]  /*0380*/  LDCU UR4, c[0x0][0x38c] ;  /* 0x00007180ff0477ac */ /* 0x000e220008000800 */
[----:B------:R-:W-:Y:S01]  /*0390*/  BSSY.RECONVERGENT B2, `(.L_x_18) ;  /* 0x000001a000027945 */ /* 0x000fe20003800200 */
[----:B0-----:R-:W-:-:S04]  /*03a0*/  LOP3.LUT R4, R8, UR4, RZ, 0xfc, !PT ;  /* 0x0000000408047c12 */ /* 0x001fc8000f8efcff */
[----:B------:R-:W-:-:S13]  /*03b0*/  ISETP.NE.U32.AND P0, PT, R4, RZ, PT ;  /* 0x000000ff0400720c */ /* 0x000fda0003f05070 */
[----:B------:R-:W-:Y:S05]  /*03c0*/  @P0 BRA `(.L_x_19) ;  /* 0x0000000000500947 */ /* 0x000fea0003800000 */
[----:B------:R-:W0:Y:S02]  /*03d0*/  LDCU UR4, c[0x0][0x388] ;  /* 0x00007100ff0477ac */ /* 0x000e240008000800 */
[----:B0-----:R-:W0:Y:S01]  /*03e0*/  I2F.U32.RP R9, UR4 ;  /* 0x0000000400097d06 */ /* 0x001e220008209000 */
[----:B------:R-:W-:-:S07]  /*03f0*/  ISETP.NE.U32.AND P1, PT, RZ, UR4, PT ;  /* 0x00000004ff007c0c */ /* 0x000fce000bf25070 */
[----:B0-----:R-:W0:Y:S02]  /*0400*/  MUFU.RCP R9, R9 ;  /* 0x0000000900097308 */ /* 0x001e240000001000 */
[----:B0-----:R-:W-:-:S06]  /*0410*/  VIADD R4, R9, 0xffffffe ;  /* 0x0ffffffe09047836 */ /* 0x001fcc0000000000 */
[----:B------:R0:W1:Y:S02]  /*0420*/  F2I.FTZ.U32.TRUNC.NTZ R5, R4 ;  /* 0x0000000400057305 */ /* 0x000064000021f000 */
[----:B0-----:R-:W-:Y:S01]  /*0430*/  IMAD.MOV.U32 R4, RZ, RZ, RZ ;  /* 0x000000ffff047224 */ /* 0x001fe200078e00ff */
[----:B-1----:R-:W-:-:S05]  /*0440*/  IADD3 R11, PT, PT, RZ, -R5, RZ ;  /* 0x80000005ff0b7210 */ /* 0x002fca0007ffe0ff */
[----:B------:R-:W-:-:S04]  /*0450*/  IMAD R11, R11, UR4, RZ ;  /* 0x000000040b0b7c24 */ /* 0x000fc8000f8e02ff */
[----:B------:R-:W-:-:S04]  /*0460*/  IMAD.HI.U32 R10, R5, R11, R4 ;  /* 0x0000000b050a7227 */ /* 0x000fc800078e0004 */
[----:B------:R-:W-:Y:S02]  /*0470*/  IMAD.MOV.U32 R11, RZ, RZ, RZ ;  /* 0x000000ffff0b7224 */ /* 0x000fe400078e00ff */
[----:B------:R-:W-:-:S04]  /*0480*/  IMAD.HI.U32 R10, R10, R7, RZ ;  /* 0x000000070a0a7227 */ /* 0x000fc800078e00ff */
[----:B------:R-:W-:-:S04]  /*0490*/  IMAD.MOV R10, RZ, RZ, -R10 ;  /* 0x000000ffff0a7224 */ /* 0x000fc800078e0a0a */
[----:B------:R-:W-:-:S05]  /*04a0*/  IMAD R10, R10, UR4, R7 ;  /* 0x000000040a0a7c24 */ /* 0x000fca000f8e0207 */
[----:B------:R-:W-:-:S13]  /*04b0*/  ISETP.GE.U32.AND P0, PT, R10, UR4, PT ;  /* 0x000000040a007c0c */ /* 0x000fda000bf06070 */
[----:B------:R-:W-:-:S05]  /*04c0*/  @P0 VIADD R10, R10, -UR4 ;  /* 0x800000040a0a0c36 */ /* 0x000fca0008000000 */
[----:B------:R-:W-:-:S13]  /*04d0*/  ISETP.GE.U32.AND P0, PT, R10, UR4, PT ;  /* 0x000000040a007c0c */ /* 0x000fda000bf06070 */
[----:B------:R-:W-:Y:S01]  /*04e0*/  @P0 VIADD R10, R10, -UR4 ;  /* 0x800000040a0a0c36 */ /* 0x000fe20008000000 */
[----:B------:R-:W-:Y:S01]  /*04f0*/  @!P1 LOP3.LUT R10, RZ, UR4, RZ, 0x33, !PT ;  /* 0x00000004ff0a9c12 */ /* 0x000fe2000f8e33ff */
[----:B------:R-:W-:Y:S06]  /*0500*/  BRA `(.L_x_20) ;  /* 0x0000000000087947 */ /* 0x000fec0003800000 */
.L_x_19:
[----:B------:R-:W-:-:S07]  /*0510*/  MOV R4, 0x530 ;  /* 0x0000053000047802 */ /* 0x000fce0000000f00 */
[----:B------:R-:W-:Y:S05]  /*0520*/  CALL.REL.NOINC `($__internal_1_$__cuda_sm20_rem_s64) ;  /* 0x0000000c00007944 */ /* 0x000fea0003c00000 */
.L_x_20:
[----:B------:R-:W-:Y:S05]  /*0530*/  BSYNC.RECONVERGENT B2 ;  /* 0x0000000000027941 */ /* 0x000fea0003800200 */
.L_x_18:
[----:B------:R-:W0:Y:S01]  /*0540*/  LDCU.64 UR4, c[0x0][0x3a0] ;  /* 0x00007400ff0477ac */ /* 0x000e220008000a00 */
[C---:B------:R-:W-:Y:S01]  /*0550*/  IMAD.SHL.U32 R9, R10.reuse, 0x8, RZ ;  /* 0x000000080a097824 */ /* 0x040fe200078e00ff */
[----:B------:R-:W-:Y:S01]  /*0560*/  SHF.L.U64.HI R10, R10, 0x3, R11 ;  /* 0x000000030a0a7819 */ /* 0x000fe2000001020b */
[----:B------:R-:W2:Y:S01]  /*0570*/  LDG.E.64 R14, desc[UR8][R2.64] ;  /* 0x00000008020e7981 */ /* 0x000ea2000c1e1b00 */
[----:B------:R-:W1:Y:S02]  /*0580*/  LDC.64 R12, c[0x0][0x388] ;  /* 0x0000e200ff0c7b82 */ /* 0x000e640000000a00 */
[----:B0-----:R-:W-:Y:S01]  /*0590*/  IADD3 R16, P0, PT, R9, UR4, RZ ;  /* 0x0000000409107c10 */ /* 0x001fe2000ff1e0ff */
[----:B------:R-:W2:Y:S03]  /*05a0*/  LDCU UR4, c[0x0][0x380] ;  /* 0x00007000ff0477ac */ /* 0x000ea60008000800 */
[----:B------:R-:W-:-:S05]  /*05b0*/  IADD3.X R17, PT, PT, R10, UR5, RZ, P0, !PT ;  /* 0x000000050a117c10 */ /* 0x000fca00087fe4ff */
[----:B------:R-:W2:Y:S02]  /*05c0*/  LDG.E.64 R4, desc[UR8][R16.64] ;  /* 0x0000000810047981 */ /* 0x000ea4000c1e1b00 */
[----:B--2---:R-:W-:-:S04]  /*05d0*/  IADD3 R4, P0, P1, R14, UR4, R4 ;  /* 0x000000040e047c10 */ /* 0x004fc8000f91e004 */
[----:B------:R-:W-:Y:S02]  /*05e0*/  IADD3.X R5, PT, PT, R15, UR7, R5, P0, P1 ;  /* 0x000000070f057c10 */ /* 0x000fe400087e2405 */
[C---:B------:R-:W-:Y:S02]  /*05f0*/  ISETP.GT.U32.AND P0, PT, R7.reuse, -0x1, PT ;  /* 0xffffffff0700780c */ /* 0x040fe40003f04070 */
[----:B-1----:R-:W-:Y:S01]  /*0600*/  ISETP.LT.U32.AND P1, PT, R7, R12, PT ;  /* 0x0000000c0700720c */ /* 0x002fe20003f21070 */
[----:B------:R0:W-:Y:S01]  /*0610*/  STG.E.64 desc[UR8][R2.64], R4 ;  /* 0x0000000402007986 */ /* 0x0001e2000c101b08 */
[C---:B------:R-:W-:Y:S02]  /*0620*/  ISETP.GT.AND.EX P0, PT, R8.reuse, -0x1, PT, P0 ;  /* 0xffffffff0800780c */ /* 0x040fe40003f04300 */
[----:B------:R-:W-:-:S13]  /*0630*/  ISETP.LT.AND.EX P1, PT, R8, R13, PT, P1 ;  /* 0x0000000d0800720c */ /* 0x000fda0003f21310 */
[----:B0-----:R-:W-:Y:S05]  /*0640*/  @P0 BRA P1, `(.L_x_21) ;  /* 0x0000000000b00947 */ /* 0x001fea0000800000 */
[----:B------:R-:W2:Y:S01]  /*0650*/  LDG.E.64 R4, desc[UR8][R16.64] ;  /* 0x0000000810047981 */ /* 0x000ea2000c1e1b00 */
[----:B------:R-:W2:Y:S01]  /*0660*/  LDCU.64 UR4, c[0x0][0x3b8] ;  /* 0x00007700ff0477ac */ /* 0x000ea20008000a00 */
[----:B------:R-:W-:Y:S02]  /*0670*/  LOP3.LUT R13, R8, R13, RZ, 0xfc, !PT ;  /* 0x0000000d080d7212 */ /* 0x000fe400078efcff */
[----:B--2---:R-:W-:-:S04]  /*0680*/  LEA R14, P0, R4, UR4, 0x3 ;  /* 0x00000004040e7c11 */ /* 0x004fc8000f8018ff */
[----:B------:R-:W-:-:S05]  /*0690*/  LEA.HI.X R15, R4, UR5, R5, 0x3, P0 ;  /* 0x00000005040f7c11 */ /* 0x000fca00080f1c05 */
[----:B------:R0:W5:Y:S01]  /*06a0*/  LDG.E.64 R4, desc[UR8][R14.64] ;  /* 0x000000080e047981 */ /* 0x000162000c1e1b00 */
[----:B------:R-:W-:Y:S01]  /*06b0*/  ISETP.NE.U32.AND P0, PT, R13, RZ, PT ;  /* 0x000000ff0d00720c */ /* 0x000fe20003f05070 */
[----:B------:R-:W-:-:S12]  /*06c0*/  BSSY.RECONVERGENT B2, `(.L_x_22) ;  /* 0x000001b000027945 */ /* 0x000fd80003800200 */
[----:B0-----:R-:W-:Y:S05]  /*06d0*/  @P0 BRA `(.L_x_23) ;  /* 0x0000000000540947 */ /* 0x001fea0003800000 */
[----:B------:R-:W0:Y:S01]  /*06e0*/  I2F.U32.RP R8, R12 ;  /* 0x0000000c00087306 */ /* 0x000e220000209000 */
[----:B------:R-:W-:Y:S01]  /*06f0*/  ISETP.NE.U32.AND P2, PT, R12, RZ, PT ;  /* 0x000000ff0c00720c */ /* 0x000fe20003f45070 */
[----:B------:R-:W-:-:S06]  /*0700*/  IMAD.MOV.U32 R13, RZ, RZ, RZ ;  /* 0x000000ffff0d7224 */ /* 0x000fcc00078e00ff */
[----:B0-----:R-:W0:Y:S02]  /*0710*/  MUFU.RCP R8, R8 ;  /* 0x0000000800087308 */ /* 0x001e240000001000 */
[----:B0-----:R-:W-:-:S06]  /*0720*/  VIADD R14, R8, 0xffffffe ;  /* 0x0ffffffe080e7836 */ /* 0x001fcc0000000000 */
[----:B------:R0:W1:Y:S02]  /*0730*/  F2I.FTZ.U32.TRUNC.NTZ R15, R14 ;  /* 0x0000000e000f7305 */ /* 0x000064000021f000 */
[----:B0-----:R-:W-:Y:S02]  /*0740*/  IMAD.MOV.U32 R14, RZ, RZ, RZ ;  /* 0x000000ffff0e7224 */ /* 0x001fe400078e00ff */
[----:B-1----:R-:W-:-:S04]  /*0750*/  IMAD.MOV R11, RZ, RZ, -R15 ;  /* 0x000000ffff0b7224 */ /* 0x002fc800078e0a0f */
[----:B------:R-:W-:-:S04]  /*0760*/  IMAD R11, R11, R12, RZ ;  /* 0x0000000c0b0b7224 */ /* 0x000fc800078e02ff */
[----:B------:R-:W-:-:S06]  /*0770*/  IMAD.HI.U32 R16, R15, R11, R14 ;  /* 0x0000000b0f107227 */ /* 0x000fcc00078e000e */
[----:B------:R-:W-:-:S04]  /*0780*/  IMAD.HI.U32 R16, R16, R7, RZ ;  /* 0x0000000710107227 */ /* 0x000fc800078e00ff */
[----:B------:R-:W-:-:S04]  /*0790*/  IMAD.MOV R11, RZ, RZ, -R16 ;  /* 0x000000ffff0b7224 */ /* 0x000fc800078e0a10 */
[----:B------:R-:W-:-:S05]  /*07a0*/  IMAD R7, R12, R11, R7 ;  /* 0x0000000b0c077224 */ /* 0x000fca00078e0207 */
[----:B------:R-:W-:-:S13]  /*07b0*/  ISETP.GE.U32.AND P0, PT, R7, R12, PT ;  /* 0x0000000c0700720c */ /* 0x000fda0003f06070 */
[----:B------:R-:W-:Y:S01]  /*07c0*/  @P0 IMAD.IADD R7, R7, 0x1, -R12 ;  /* 0x0000000107070824 */ /* 0x000fe200078e0a0c */
[----:B------:R-:W-:-:S04]  /*07d0*/  @P0 IADD3 R16, PT, PT, R16, 0x1, RZ ;  /* 0x0000000110100810 */ /* 0x000fc80007ffe0ff */
[----:B------:R-:W-:-:S13]  /*07e0*/  ISETP.GE.U32.AND P1, PT, R7, R12, PT ;  /* 0x0000000c0700720c */ /* 0x000fda0003f26070 */
[----:B------:R-:W-:Y:S01]  /*07f0*/  @P1 VIADD R16, R16, 0x1 ;  /* 0x0000000110101836 */ /* 0x000fe20000000000 */
[----:B------:R-:W-:-:S05]  /*0800*/  @!P2 LOP3.LUT R16, RZ, R12, RZ, 0x33, !PT ;  /* 0x0000000cff10a212 */ /* 0x000fca00078e33ff */
[----:B------:R-:W-:Y:S01]  /*0810*/  IMAD.MOV.U32 R12, RZ, RZ, R16 ;  /* 0x000000ffff0c7224 */ /* 0x000fe200078e0010 */
[----:B------:R-:W-:Y:S06]  /*0820*/  BRA `(.L_x_24) ;  /* 0x0000000000107947 */ /* 0x000fec0003800000 */
.L_x_23:
[----:B------:R-:W-:-:S07]  /*0830*/  MOV R12, 0x850 ;  /* 0x00000850000c7802 */ /* 0x000fce0000000f00 */
[----:B-----5:R-:W-:Y:S05]  /*0840*/  CALL.REL.NOINC `($__internal_0_$__cuda_sm20_div_s64) ;  /* 0x0000000000e87944 */ /* 0x020fea0003c00000 */
[----:B------:R-:W-:Y:S02]  /*0850*/  IMAD.MOV.U32 R12, RZ, RZ, R7 ;  /* 0x000000ffff0c7224 */ /* 0x000fe400078e0007 */
[----:B------:R-:W-:-:S07]  /*0860*/  IMAD.MOV.U32 R13, RZ, RZ, R8 ;  /* 0x000000ffff0d7224 */ /* 0x000fce00078e0008 */
.L_x_24:
[----:B------:R-:W-:Y:S05]  /*0870*/  BSYNC.RECONVERGENT B2 ;  /* 0x0000000000027941 */ /* 0x000fea0003800200 */
.L_x_22:
[----:B------:R-:W0:Y:S02]  /*0880*/  LDCU.64 UR4, c[0x0][0x398] ;  /* 0x00007300ff0477ac */ /* 0x000e240008000a00 */
[----:B0-----:R-:W-:-:S04]  /*0890*/  IADD3 R8, P0, PT, R9, UR4, RZ ;  /* 0x0000000409087c10 */ /* 0x001fc8000ff1e0ff */
[----:B------:R-:W-:-:S06]  /*08a0*/  IADD3.X R9, PT, PT, R10, UR5, RZ, P0, !PT ;  /* 0x000000050a097c10 */ /* 0x000fcc00087fe4ff */
[----:B------:R-:W2:Y:S01]  /*08b0*/  LDG.E.64 R8, desc[UR8][R8.64] ;  /* 0x0000000808087981 */ /* 0x000ea2000c1e1b00 */
[----:B-----5:R-:W-:-:S04]  /*08c0*/  IMAD R7, R13, R4, RZ ;  /* 0x000000040d077224 */ /* 0x020fc800078e02ff */
[-C--:B------:R-:W-:Y:S02]  /*08d0*/  IMAD R7, R5, R12.reuse, R7 ;  /* 0x0000000c05077224 */ /* 0x080fe400078e0207 */
[----:B--2---:R-:W-:-:S04]  /*08e0*/  IMAD.WIDE.U32 R4, R4, R12, R8 ;  /* 0x0000000c04047225 */ /* 0x004fc800078e0008 */
[----:B------:R-:W-:Y:S01]  /*08f0*/  IMAD.IADD R5, R5, 0x1, R7 ;  /* 0x0000000105057824 */ /* 0x000fe200078e0207 */
[----:B------:R-:W-:Y:S06]  /*0900*/  BRA `(.L_x_25) ;  /* 0x0000000000887947 */ /* 0x000fec0003800000 */
.L_x_21:
[----:B------:R-:W0:Y:S02]  /*0910*/  LDCU.64 UR4, c[0x0][0x398] ;  /* 0x00007300ff0477ac */ /* 0x000e240008000a00 */
[----:B0-----:R-:W-:-:S04]  /*0920*/  LEA R4, P0, R7, UR4, 0x3 ;  /* 0x0000000407047c11 */ /* 0x001fc8000f8018ff */
[----:B------:R-:W-:-:S06]  /*0930*/  LEA.HI.X R5, R7, UR5, R8, 0x3, P0 ;  /* 0x0000000507057c11 */ /* 0x000fcc00080f1c08 */
[----:B------:R-:W5:Y:S01]  /*0940*/  LDG.E.64 R4, desc[UR8][R4.64] ;  /* 0x0000000804047981 */ /* 0x000f62000c1e1b00 */
[----:B------:R-:W-:Y:S05]  /*0950*/  BRA `(.L_x_25) ;  /* 0x0000000000747947 */ /* 0x000fea0003800000 */
.L_x_16:
[----:B------:R-:W-:Y:S01]  /*0960*/  ISETP.NE.U32.AND P0, PT, R7, 0x1, PT ;  /* 0x000000010700780c */ /* 0x000fe20003f05070 */
[----:B------:R-:W-:Y:S02]  /*0970*/  IMAD.MOV.U32 R4, RZ, RZ, 0x1 ;  /* 0x00000001ff047424 */ /* 0x000fe400078e00ff */
[----:B------:R-:W-:Y:S01]  /*0980*/  IMAD.MOV.U32 R5, RZ, RZ, RZ ;  /* 0x000000ffff057224 */ /* 0x000fe200078e00ff */
[----:B------:R-:W-:-:S13]  /*0990*/  ISETP.NE.AND.EX P0, PT, R8, RZ, PT, P0 ;  /* 0x000000ff0800720c */ /* 0x000fda0003f05300 */
[----:B------:R-:W-:Y:S05]  /*09a0*/  @!P0 BRA `(.L_x_25) ;  /* 0x0000000000608947 */ /* 0x000fea0003800000 */
[----:B------:R0:W5:Y:S01]  /*09b0*/  LDG.E.64 R10, desc[UR8][R2.64] ;  /* 0x00000008020a7981 */ /* 0x000162000c1e1b00 */
[----:B------:R-:W-:Y:S01]  /*09c0*/  BSSY.RECONVERGENT B2, `(.L_x_26) ;  /* 0x0000015000027945 */ /* 0x000fe20003800200 */
.L_x_27:
[----:B------:R-:W-:-:S04]  /*09d0*/  LOP3.LUT R9, R7, 0x1, RZ, 0xc0, !PT ;  /* 0x0000000107097812 */ /* 0x000fc800078ec0ff */
[----:B------:R-:W-:Y:S02]  /*09e0*/  ISETP.NE.U32.AND P0, PT, R9, 0x1, PT ;  /* 0x000000010900780c */ /* 0x000fe40003f05070 */
[----:B-----5:R-:W-:Y:S02]  /*09f0*/  IADD3 R9, P1, PT, R10, 0x1, RZ ;  /* 0x000000010a097810 */ /* 0x020fe40007f3e0ff */
[----:B------:R-:W-:-:S13]  /*0a00*/  ISETP.NE.U32.AND.EX P0, PT, RZ, RZ, PT, P0 ;  /* 0x000000ffff00720c */ /* 0x000fda0003f05100 */
[----:B------:R-:W-:Y:S01]  /*0a10*/  @!P0 IMAD.MOV.U32 R12, RZ, RZ, 0x1 ;  /* 0x00000001ff0c8424 */ /* 0x000fe200078e00ff */
[----:B------:R-:W-:Y:S01]  /*0a20*/  @!P0 IADD3 R9, P2, PT, R10, 0x2, RZ ;  /* 0x000000020a098810 */ /* 0x000fe20007f5e0ff */
[----:B------:R-:W-:Y:S02]  /*0a30*/  @!P0 IMAD.MOV.U32 R13, RZ, RZ, 0x0 ;  /* 0x00000000ff0d8424 */ /* 0x000fe400078e00ff */
[----:B------:R-:W-:Y:S02]  /*0a40*/  @!P0 IMAD R15, R8, 0x3, RZ ;  /* 0x00000003080f8824 */ /* 0x000fe400078e02ff */
[----:B------:R-:W-:-:S04]  /*0a50*/  @!P0 IMAD.WIDE.U32 R12, R7, 0x3, R12 ;  /* 0x00000003070c8825 */ /* 0x000fc800078e000c */
[----:B------:R-:W-:Y:S01]  /*0a60*/  @!P0 IMAD.MOV.U32 R7, RZ, RZ, R12 ;  /* 0x000000ffff078224 */ /* 0x000fe200078e000c */
[----:B------:R-:W-:Y:S01]  /*0a70*/  IADD3.X R12, PT, PT, RZ, R11, RZ, P1, !PT ;  /* 0x0000000bff0c7210 */ /* 0x000fe20000ffe4ff */
[----:B------:R-:W-:Y:S02]  /*0a80*/  @!P0 IMAD.IADD R8, R13, 0x1, R15 ;  /* 0x000000010d088824 */ /* 0x000fe400078e020f */
[----:B------:R-:W-:Y:S01]  /*0a90*/  @!P0 IMAD.X R12, RZ, RZ, R11, P2 ;  /* 0x000000ffff0c8224 */ /* 0x000fe200010e060b */
[C---:B------:R-:W-:Y:S01]  /*0aa0*/  ISETP.NE.U32.AND P1, PT, R7.reuse, 0x2, PT ;  /* 0x000000020700780c */ /* 0x040fe20003f25070 */
[----:B------:R-:W-:Y:S01]  /*0ab0*/  IMAD.MOV.U32 R10, RZ, RZ, R9 ;  /* 0x000000ffff0a7224 */ /* 0x000fe200078e0009 */
[----:B------:R-:W-:Y:S01]  /*0ac0*/  SHF.R.S64 R7, R7, 0x1, R8 ;  /* 0x0000000107077819 */ /* 0x000fe20000001008 */
[----:B------:R-:W-:Y:S01]  /*0ad0*/  IMAD.MOV.U32 R11, RZ, RZ, R12 ;  /* 0x000000ffff0b7224 */ /* 0x000fe200078e000c */
[----:B------:R-:W-:Y:S02]  /*0ae0*/  ISETP.NE.AND.EX P0, PT, R8, RZ, PT, P1 ;  /* 0x000000ff0800720c */ /* 0x000fe40003f05310 */
[----:B------:R-:W-:-:S11]  /*0af0*/  SHF.R.S32.HI R8, RZ, 0x1, R8 ;  /* 0x00000001ff087819 */ /* 0x000fd60000011408 */
[----:B------:R-:W-:Y:S05]  /*0b00*/  @P0 BRA `(.L_x_27) ;  /* 0xfffffffc00b00947 */ /* 0x000fea000383ffff */
[----:B------:R-:W-:Y:S05]  /*0b10*/  BSYNC.RECONVERGENT B2 ;  /* 0x0000000000027941 */ /* 0x000fea0003800200 */
.L_x_26:
[----:B------:R1:W-:Y:S02]  /*0b20*/  STG.E.64 desc[UR8][R2.64], R10 ;  /* 0x0000000a02007986 */ /* 0x0003e4000c101b08 */
.L_x_25:
[----:B------:R-:W-:Y:S05]  /*0b30*/  BSYNC.RECONVERGENT B0 ;  /* 0x0000000000007941 */ /* 0x000fea0003800200 */
.L_x_14:
[----:B-----5:R-:W-:-:S04]  /*0b40*/  ISETP.NE.U32.AND P0, PT, R4, 0x1, PT ;  /* 0x000000010400780c */ /* 0x020fc80003f05070 */
[----:B------:R-:W-:-:S13]  /*0b50*/  ISETP.NE.AND.EX P0, PT, R5, RZ, PT, P0 ;  /* 0x000000ff0500720c */ /* 0x000fda0003f05300 */
[----:B------:R-:W-:Y:S05]  /*0b60*/  @P0 BRA `(.L_x_28) ;  /* 0xfffffff4008c0947 */ /* 0x000fea000383ffff */
.L_x_13:
[----:B------:R-:W-:Y:S05]  /*0b70*/  BSYNC.RECONVERGENT B1 ;  /* 0x0000000000017941 */ /* 0x000fea0003800200 */
.L_x_12:
[----:B------:R-:W2:Y:S01]  /*0b80*/  LDCU.64 UR4, c[0x0][0x3c8] ;  /* 0x00007900ff0477ac */ /* 0x000ea20008000a00 */
[----:B------:R-:W-:-:S05]  /*0b90*/  IADD3 R0, P0, PT, R0, UR6, RZ ;  /* 0x0000000600007c10 */ /* 0x000fca000ff1e0ff */
[----:B------:R-:W-:Y:S01]  /*0ba0*/  IMAD.X R6, RZ, RZ, R6, P0 ;  /* 0x000000ffff067224 */ /* 0x000fe200000e0606 */
[----:B--2---:R-:W-:-:S04]  /*0bb0*/  ISETP.GT.U32.AND P0, PT, R0, UR4, PT ;  /* 0x0000000400007c0c */ /* 0x004fc8000bf04070 */
[----:B------:R-:W-:-:S13]  /*0bc0*/  ISETP.GT.AND.EX P0, PT, R6, UR5, PT, P0 ;  /* 0x0000000506007c0c */ /* 0x000fda000bf04300 */
[----:B------:R-:W-:Y:S05]  /*0bd0*/  @!P0 BRA `(.L_x_29) ;  /* 0xfffffff400588947 */ /* 0x000fea000383ffff */
[----:B------:R-:W-:Y:S05]  /*0be0*/  EXIT ;  /* 0x000000000000794d */ /* 0x000fea0003800000 */
        .weak           $__internal_0_$__cuda_sm20_div_s64
        .type           $__internal_0_$__cuda_sm20_div_s64,@function
        .size           $__internal_0_$__cuda_sm20_div_s64,($__internal_1_$__cuda_sm20_rem_s64 - $__internal_0_$__cuda_sm20_div_s64)
$__internal_0_$__cuda_sm20_div_s64:
[----:B------:R-:W0:Y:S01]  /*0bf0*/  LDCU.64 UR10, c[0x0][0x388] ;  /* 0x00007100ff0a77ac */ /* 0x000e220008000a00 */
[----:B------:R-:W-:Y:S01]  /*0c00*/  ISETP.GE.AND P3, PT, R8, RZ, PT ;  /* 0x000000ff0800720c */ /* 0x000fe20003f66270 */
[----:B0-----:R-:W-:Y:S02]  /*0c10*/  UIADD3 UR4, UP1, UPT, URZ, -UR10, URZ ;  /* 0x8000000aff047290 */ /* 0x001fe4000ff3e0ff */
[----:B------:R-:W-:Y:S02]  /*0c20*/  UISETP.GE.AND UP0, UPT, UR11, URZ, UPT ;  /* 0x000000ff0b00728c */ /* 0x000fe4000bf06270 */
[----:B------:R-:W-:Y:S02]  /*0c30*/  UIADD3.X UR5, UPT, UPT, URZ, ~UR11, URZ, UP1, !UPT ;  /* 0x8000000bff057290 */ /* 0x000fe40008ffe4ff */
[----:B------:R-:W-:Y:S02]  /*0c40*/  USEL UR4, UR4, UR10, !UP0 ;  /* 0x0000000a04047287 */ /* 0x000fe4000c000000 */
[----:B------:R-:W-:-:S09]  /*0c50*/  USEL UR5, UR5, UR11, !UP0 ;  /* 0x0000000b05057287 */ /* 0x000fd2000c000000 */
[----:B------:R-:W0:Y:S08]  /*0c60*/  I2F.U64.RP R11, UR4 ;  /* 0x00000004000b7d12 */ /* 0x000e300008309000 */
[----:B0-----:R-:W0:Y:S02]  /*0c70*/  MUFU.RCP R11, R11 ;  /* 0x0000000b000b7308 */ /* 0x001e240000001000 */
[----:B0-----:R-:W-:-:S06]  /*0c80*/  VIADD R14, R11, 0x1ffffffe ;  /* 0x1ffffffe0b0e7836 */ /* 0x001fcc0000000000 */
[----:B------:R-:W0:Y:S02]  /*0c90*/  F2I.U64.TRUNC R14, R14 ;  /* 0x0000000e000e7311 */ /* 0x000e24000020d800 */
[----:B0-----:R-:W-:-:S04]  /*0ca0*/  IMAD.WIDE.U32 R16, R14, UR4, RZ ;  /* 0x000000040e107c25 */ /* 0x001fc8000f8e00ff */
[C---:B------:R-:W-:Y:S01]  /*0cb0*/  IMAD R13, R14.reuse, UR5, R17 ;  /* 0x000000050e0d7c24 */ /* 0x040fe2000f8e0211 */
[----:B------:R-:W-:Y:S01]  /*0cc0*/  IADD3 R19, P0, PT, RZ, -R16, RZ ;  /* 0x80000010ff137210 */ /* 0x000fe20007f1e0ff */
[----:B------:R-:W-:Y:S02]  /*0cd0*/  IMAD.MOV.U32 R17, RZ, RZ, R14 ;  /* 0x000000ffff117224 */ /* 0x000fe400078e000e */
[----:B------:R-:W-:Y:S02]  /*0ce0*/  IMAD R13, R15, UR4, R13 ;  /* 0x000000040f0d7c24 */ /* 0x000fe4000f8e020d */
[----:B------:R-:W-:-:S04]  /*0cf0*/  IMAD.HI.U32 R16, R14, R19, RZ ;  /* 0x000000130e107227 */ /* 0x000fc800078e00ff */
[----:B------:R-:W-:-:S04]  /*0d00*/  IMAD.X R13, RZ, RZ, ~R13, P0 ;  /* 0x000000ffff0d7224 */ /* 0x000fc800000e0e0d */
[----:B------:R-:W-:-:S04]  /*0d10*/  IMAD.WIDE.U32 R16, P0, R14, R13, R16 ;  /* 0x0000000d0e107225 */ /* 0x000fc80007800010 */
[C---:B------:R-:W-:Y:S02]  /*0d20*/  IMAD R21, R15.reuse, R13, RZ ;  /* 0x0000000d0f157224 */ /* 0x040fe400078e02ff */
[----:B------:R-:W-:-:S04]  /*0d30*/  IMAD.HI.U32 R16, P1, R15, R19, R16 ;  /* 0x000000130f107227 */ /* 0x000fc80007820010 */
[----:B------:R-:W-:Y:S01]  /*0d40*/  IMAD.HI.U32 R11, R15, R13, RZ ;  /* 0x0000000d0f0b7227 */ /* 0x000fe200078e00ff */
[----:B------:R-:W-:-:S03]  /*0d50*/  IADD3 R17, P2, PT, R21, R16, RZ ;  /* 0x0000001015117210 */ /* 0x000fc60007f5e0ff */
[----:B------:R-:W-:Y:S02]  /*0d60*/  IMAD.X R11, R11, 0x1, R15, P0 ;  /* 0x000000010b0b7824 */ /* 0x000fe400000e060f */
[----:B------:R-:W-:-:S03]  /*0d70*/  IMAD.WIDE.U32 R14, R17, UR4, RZ ;  /* 0x00000004110e7c25 */ /* 0x000fc6000f8e00ff */
[----:B------:R-:W-:Y:S01]  /*0d80*/  IADD3.X R11, PT, PT, RZ, RZ, R11, P2, P1 ;  /* 0x000000ffff0b7210 */ /* 0x000fe200017e240b */
[----:B------:R-:W-:Y:S01]  /*0d90*/  IMAD R16, R17, UR5, R15 ;  /* 0x0000000511107c24 */ /* 0x000fe2000f8e020f */
[----:B------:R-:W-:Y:S02]  /*0da0*/  IADD3 R15, P0, PT, RZ, -R14, RZ ;  /* 0x8000000eff0f7210 */ /* 0x000fe40007f1e0ff */
[----:B------:R-:W-:Y:S01]  /*0db0*/  IADD3 R14, P4, PT, RZ, -R7, RZ ;  /* 0x80000007ff0e7210 */ /* 0x000fe20007f9e0ff */
[----:B------:R-:W-:Y:S02]  /*0dc0*/  IMAD R13, R11, UR4, R16 ;  /* 0x000000040b0d7c24 */ /* 0x000fe4000f8e0210 */
[----:B------:R-:W-:Y:S01]  /*0dd0*/  IMAD.HI.U32 R16, R17, R15, RZ ;  /* 0x0000000f11107227 */ /* 0x000fe200078e00ff */
[----:B------:R-:W-:-:S03]  /*0de0*/  SEL R7, R14, R7, !P3 ;  /* 0x000000070e077207 */ /* 0x000fc60005800000 */
[----:B------:R-:W-:-:S04]  /*0df0*/  IMAD.X R18, RZ, RZ, ~R13, P0 ;  /* 0x000000ffff127224 */ /* 0x000fc800000e0e0d */
[----:B------:R-:W-:-:S04]  /*0e00*/  IMAD.WIDE.U32 R16, P0, R17, R18, R16 ;  /* 0x0000001211107225 */ /* 0x000fc80007800010 */
[C---:B------:R-:W-:Y:S02]  /*0e10*/  IMAD R13, R11.reuse, R18, RZ ;  /* 0x000000120b0d7224 */ /* 0x040fe400078e02ff */
[----:B------:R-:W-:-:S04]  /*0e20*/  IMAD.HI.U32 R16, P1, R11, R15, R16 ;  /* 0x0000000f0b107227 */ /* 0x000fc80007820010 */
[----:B------:R-:W-:Y:S01]  /*0e30*/  IMAD.HI.U32 R18, R11, R18, RZ ;  /* 0x000000120b127227 */ /* 0x000fe200078e00ff */
[----:B------:R-:W-:-:S03]  /*0e40*/  IADD3 R16, P2, PT, R13, R16, RZ ;  /* 0x000000100d107210 */ /* 0x000fc60007f5e0ff */
[----:B------:R-:W-:Y:S01]  /*0e50*/  IMAD.X R15, RZ, RZ, ~R8, P4 ;  /* 0x000000ffff0f7224 */ /* 0x000fe200020e0e08 */
[----:B------:R-:W-:Y:S01]  /*0e60*/  IADD3.X R13, PT, PT, R18, R11, RZ, P0, !PT ;  /* 0x0000000b120d7210 */ /* 0x000fe200007fe4ff */
[----:B------:R-:W-:-:S03]  /*0e70*/  IMAD.HI.U32 R14, R16, R7, RZ ;  /* 0x00000007100e7227 */ /* 0x000fc600078e00ff */
[----:B------:R-:W-:Y:S01]  /*0e80*/  SEL R11, R15, R8, !P3 ;  /* 0x000000080f0b7207 */ /* 0x000fe20005800000 */
[----:B------:R-:W-:Y:S01]  /*0e90*/  IMAD.MOV.U32 R15, RZ, RZ, RZ ;  /* 0x000000ffff0f7224 */ /* 0x000fe200078e00ff */
[----:B------:R-:W-:Y:S02]  /*0ea0*/  IADD3.X R18, PT, PT, RZ, RZ, R13, P2, P1 ;  /* 0x000000ffff127210 */ /* 0x000fe400017e240d */
[----:B------:R-:W-:Y:S01]  /*0eb0*/  LOP3.LUT R8, R8, UR11, RZ, 0x3c, !PT ;  /* 0x0000000b08087c12 */ /* 0x000fe2000f8e3cff */
[----:B------:R-:W-:-:S04]  /*0ec0*/  IMAD.WIDE.U32 R14, R16, R11, R14 ;  /* 0x0000000b100e7225 */ /* 0x000fc800078e000e */
[C---:B------:R-:W-:Y:S02]  /*0ed0*/  IMAD R17, R18.reuse, R11, RZ ;  /* 0x0000000b12117224 */ /* 0x040fe400078e02ff */
[----:B------:R-:W-:-:S04]  /*0ee0*/  IMAD.HI.U32 R14, P0, R18, R7, R14 ;  /* 0x00000007120e7227 */ /* 0x000fc8000780000e */
[----:B------:R-:W-:Y:S01]  /*0ef0*/  IMAD.HI.U32 R13, R18, R11, RZ ;  /* 0x0000000b120d7227 */ /* 0x000fe200078e00ff */
[----:B------:R-:W-:-:S03]  /*0f00*/  IADD3 R17, P1, PT, R17, R14, RZ ;  /* 0x0000000e11117210 */ /* 0x000fc60007f3e0ff */
[----:B------:R-:W-:Y:S02]  /*0f10*/  IMAD.X R13, RZ, RZ, R13, P0 ;  /* 0x000000ffff0d7224 */ /* 0x000fe400000e060d */
[----:B------:R-:W-:-:S04]  /*0f20*/  IMAD.WIDE.U32 R14, R17, UR4, RZ ;  /* 0x00000004110e7c25 */ /* 0x000fc8000f8e00ff */
[----:B------:R-:W-:Y:S01]  /*0f30*/  IMAD.X R13, RZ, RZ, R13, P1 ;  /* 0x000000ffff0d7224 */ /* 0x000fe200008e060d */
[----:B------:R-:W-:Y:S01]  /*0f40*/  IADD3 R18, P1, PT, -R14, R7, RZ ;  /* 0x000000070e127210 */ /* 0x000fe20007f3e1ff */
[C---:B------:R-:W-:Y:S01]  /*0f50*/  IMAD R16, R17.reuse, UR5, R15 ;  /* 0x0000000511107c24 */ /* 0x040fe2000f8e020f */
[----:B------:R-:W-:Y:S02]  /*0f60*/  IADD3 R14, P2, PT, R17, 0x1, RZ ;  /* 0x00000001110e7810 */ /* 0x000fe40007f5e0ff */
[----:B------:R-:W-:Y:S01]  /*0f70*/  ISETP.GE.U32.AND P0, PT, R18, UR4, PT ;  /* 0x0000000412007c0c */ /* 0x000fe2000bf06070 */
[----:B------:R-:W-:-:S04]  /*0f80*/  IMAD R16, R13, UR4, R16 ;  /* 0x000000040d107c24 */ /* 0x000fc8000f8e0210 */
[----:B------:R-:W-:Y:S01]  /*0f90*/  IMAD.X R20, R11, 0x1, ~R16, P1 ;  /* 0x000000010b147824 */ /* 0x000fe200008e0e10 */
[----:B------:R-:W-:Y:S01]  /*0fa0*/  IADD3 R7, P1, PT, R18, -UR4, RZ ;  /* 0x8000000412077c10 */ /* 0x000fe2000ff3e0ff */
[----:B------:R-:W-:-:S03]  /*0fb0*/  IMAD.X R16, RZ, RZ, R13, P2 ;  /* 0x000000ffff107224 */ /* 0x000fc600010e060d */
[C---:B------:R-:W-:Y:S02]  /*0fc0*/  ISETP.GE.U32.AND.EX P0, PT, R20.reuse, UR5, PT, P0 ;  /* 0x0000000514007c0c */ /* 0x040fe4000bf06100 */
[----:B------:R-:W-:Y:S02]  /*0fd0*/  IADD3.X R11, PT, PT, R20, ~UR5, RZ, P1, !PT ;  /* 0x80000005140b7c10 */ /* 0x000fe40008ffe4ff */
[----:B------:R-:W-:Y:S02]  /*0fe0*/  SEL R7, R7, R18, P0 ;  /* 0x0000001207077207 */ /* 0x000fe40000000000 */
[----:B------:R-:W-:Y:S02]  /*0ff0*/  SEL R14, R14, R17, P0 ;  /* 0x000000110e0e7207 */ /* 0x000fe40000000000 */
[----:B------:R-:W-:Y:S02]  /*1000*/  SEL R11, R11, R20, P0 ;  /* 0x000000140b0b7207 */ /* 0x000fe40000000000 */
[----:B------:R-:W-:-:S02]  /*1010*/  ISETP.GE.U32.AND P1, PT, R7, UR4, PT ;  /* 0x0000000407007c0c */ /* 0x000fc4000bf26070 */
[----:B------:R-:W-:Y:S01]  /*1020*/  SEL R16, R16, R13, P0 ;  /* 0x0000000d10107207 */ /* 0x000fe20000000000 */
[----:B------:R-:W-:Y:S01]  /*1030*/  IMAD.MOV.U32 R13, RZ, RZ, 0x0 ;  /* 0x00000000ff0d7424 */ /* 0x000fe200078e00ff */
[----:B------:R-:W-:Y:S02]  /*1040*/  IADD3 R7, P2, PT, R14, 0x1, RZ ;  /* 0x000000010e077810 */ /* 0x000fe40007f5e0ff */
[----:B------:R-:W-:Y:S02]  /*1050*/  ISETP.GE.U32.AND.EX P0, PT, R11, UR5, PT, P1 ;  /* 0x000000050b007c0c */ /* 0x000fe4000bf06110 */
[----:B------:R-:W-:Y:S01]  /*1060*/  ISETP.GE.AND P1, PT, R8, RZ, PT ;  /* 0x000000ff0800720c */ /* 0x000fe20003f26270 */
[----:B------:R-:W-:Y:S01]  /*1070*/  IMAD.X R11, RZ, RZ, R16, P2 ;  /* 0x000000ffff0b7224 */ /* 0x000fe200010e0610 */
[----:B------:R-:W-:-:S04]  /*1080*/  SEL R7, R7, R14, P0 ;  /* 0x0000000e07077207 */ /* 0x000fc80000000000 */
[----:B------:R-:W-:Y:S02]  /*1090*/  SEL R11, R11, R16, P0 ;  /* 0x000000100b0b7207 */ /* 0x000fe40000000000 */
[-C--:B------:R-:W-:Y:S02]  /*10a0*/  IADD3 R14, P2, PT, RZ, -R7.reuse, RZ ;  /* 0x80000007ff0e7210 */ /* 0x080fe40007f5e0ff */
[----:B------:R-:W-:Y:S02]  /*10b0*/  ISETP.NE.U32.AND P0, PT, RZ, UR10, PT ;  /* 0x0000000aff007c0c */ /* 0x000fe4000bf05070 */
[----:B------:R-:W-:Y:S01]  /*10c0*/  SEL R7, R14, R7, !P1 ;  /* 0x000000070e077207 */ /* 0x000fe20004800000 */
[----:B------:R-:W-:Y:S01]  /*10d0*/  IMAD.X R8, RZ, RZ, ~R11, P2 ;  /* 0x000000ffff087224 */ /* 0x000fe200010e0e0b */
[----:B------:R-:W-:-:S04]  /*10e0*/  ISETP.NE.AND.EX P0, PT, RZ, UR11, PT, P0 ;  /* 0x0000000bff007c0c */ /* 0x000fc8000bf05300 */
[----:B------:R-:W-:Y:S02]  /*10f0*/  SEL R8, R8, R11, !P1 ;  /* 0x0000000b08087207 */ /* 0x000fe40004800000 */
[----:B------:R-:W-:Y:S02]  /*1100*/  SEL R7, R7, 0xffffffff, P0 ;  /* 0xffffffff07077807 */ /* 0x000fe40000000000 */
[----:B------:R-:W-:Y:S01]  /*1110*/  SEL R8, R8, 0xffffffff, P0 ;  /* 0xffffffff08087807 */ /* 0x000fe20000000000 */
[----:B------:R-:W-:Y:S06]  /*1120*/  RET.REL.NODEC R12 `(_Z23collatzGPURepeatedStepsixPxS_S_S_S_S_xx) ;  /* 0xffffffec0cb47950 */ /* 0x000fec0003c3ffff */
        .weak           $__internal_1_$__cuda_sm20_rem_s64
        .type           $__internal_1_$__cuda_sm20_rem_s64,@function
        .size           $__internal_1_$__cuda_sm20_rem_s64,(.L_x_32 - $__internal_1_$__cuda_sm20_rem_s64)
$__internal_1_$__cuda_sm20_rem_s64:
[----:B------:R-:W0:Y:S02]  /*1130*/  LDCU.64 UR10, c[0x0][0x388] ;  /* 0x00007100ff0a77ac */ /* 0x000e240008000a00 */
        /* <DEDUP_REMOVED lines=20> */
[----:B------:R-:W-:-:S04]  /*1280*/  IADD3 R13, P2, PT, R17, R12, RZ ;  /* 0x0000000c110d7210 */ /* 0x000fc80007f5e0ff */
[----:B------:R-:W-:Y:S01]  /*1290*/  IADD3.X R5, PT, PT, R5, R11, RZ, P0, !PT ;  /* 0x0000000b05057210 */ /* 0x000fe200007fe4ff */
[----:B------:R-:W-:-:S03]  /*12a0*/  IMAD.WIDE.U32 R10, R13, UR4, RZ ;  /* 0x000000040d0a7c25 */ /* 0x000fc6000f8e00ff */
[----:B------:R-:W-:Y:S01]  /*12b0*/  IADD3.X R9, PT, PT, RZ, RZ, R5, P2, P1 ;  /* 0x000000ffff097210 */ /* 0x000fe200017e2405 */
[----:B------:R-:W-:Y:S01]  /*12c0*/  IMAD R12, R13, UR5, R11 ;  /* 0x000000050d0c7c24 */ /* 0x000fe2000f8e020b */
[----:B------:R-:W-:Y:S02]  /*12d0*/  IADD3 R11, P0, PT, RZ, -R10, RZ ;  /* 0x8000000aff0b7210 */ /* 0x000fe40007f1e0ff */
[----:B------:R-:W-:Y:S01]  /*12e0*/  ISETP.GE.AND P1, PT, R8, RZ, PT ;  /* 0x000000ff0800720c */ /* 0x000fe20003f26270 */
[----:B------:R-:W-:Y:S01]  /*12f0*/  IMAD R5, R9, UR4, R12 ;  /* 0x0000000409057c24 */ /* 0x000fe2000f8e020c */
[----:B------:R-:W-:Y:S01]  /*1300*/  IADD3 R10, P4, PT, RZ, -R7, RZ ;  /* 0x80000007ff0a7210 */ /* 0x000fe20007f9e0ff */
[----:B------:R-:W-:-:S04]  /*1310*/  IMAD.HI.U32 R12, R13, R11, RZ ;  /* 0x0000000b0d0c7227 */ /* 0x000fc800078e00ff */
[----:B------:R-:W-:Y:S01]  /*1320*/  IMAD.X R14, RZ, RZ, ~R5, P0 ;  /* 0x000000ffff0e7224 */ /* 0x000fe200000e0e05 */
[----:B------:R-:W-:-:S03]  /*1330*/  SEL R5, R10, R7, !P1 ;  /* 0x000000070a057207 */ /* 0x000fc60004800000 */
[----:B------:R-:W-:-:S04]  /*1340*/  IMAD.WIDE.U32 R12, P0, R13, R14, R12 ;  /* 0x0000000e0d0c7225 */ /* 0x000fc8000780000c */
[----:B------:R-:W-:-:S04]  /*1350*/  IMAD.HI.U32 R12, P2, R9, R11, R12 ;  /* 0x0000000b090c7227 */ /* 0x000fc8000784000c */
[CC--:B------:R-:W-:Y:S02]  /*1360*/  IMAD R11, R9.reuse, R14.reuse, RZ ;  /* 0x0000000e090b7224 */ /* 0x0c0fe400078e02ff */
[----:B------:R-:W-:-:S03]  /*1370*/  IMAD.HI.U32 R14, R9, R14, RZ ;  /* 0x0000000e090e7227 */ /* 0x000fc600078e00ff */
[----:B------:R-:W-:Y:S01]  /*1380*/  IADD3 R12, P3, PT, R11, R12, RZ ;  /* 0x0000000c0b0c7210 */ /* 0x000fe20007f7e0ff */
[----:B------:R-:W-:Y:S02]  /*1390*/  IMAD.X R11, RZ, RZ, ~R8, P4 ;  /* 0x000000ffff0b7224 */ /* 0x000fe400020e0e08 */
[----:B------:R-:W-:Y:S02]  /*13a0*/  IMAD.X R9, R14, 0x1, R9, P0 ;  /* 0x000000010e097824 */ /* 0x000fe400000e0609 */
[C---:B------:R-:W-:Y:S01]  /*13b0*/  IMAD.HI.U32 R10, R12.reuse, R5, RZ ;  /* 0x000000050c0a7227 */ /* 0x040fe200078e00ff */
[----:B------:R-:W-:Y:S02]  /*13c0*/  SEL R14, R11, R8, !P1 ;  /* 0x000000080b0e7207 */ /* 0x000fe40004800000 */
[----:B------:R-:W-:Y:S01]  /*13d0*/  IADD3.X R9, PT, PT, RZ, RZ, R9, P3, P2 ;  /* 0x000000ffff097210 */ /* 0x000fe20001fe4409 */
[----:B------:R-:W-:Y:S02]  /*13e0*/  IMAD.MOV.U32 R11, RZ, RZ, RZ ;  /* 0x000000ffff0b7224 */ /* 0x000fe400078e00ff */
        /* <DEDUP_REMOVED lines=9> */
[----:B------:R-:W-:-:S03]  /*1480*/  IMAD R12, R13, UR5, R11 ;  /* 0x000000050d0c7c24 */ /* 0x000fc6000f8e020b */
[----:B------:R-:W-:Y:S01]  /*1490*/  ISETP.GE.U32.AND P0, PT, R10, UR4, PT ;  /* 0x000000040a007c0c */ /* 0x000fe2000bf06070 */
[----:B------:R-:W-:-:S04]  /*14a0*/  IMAD R9, R9, UR4, R12 ;  /* 0x0000000409097c24 */ /* 0x000fc8000f8e020c */
[----:B------:R-:W-:Y:S01]  /*14b0*/  IMAD.X R9, R14, 0x1, ~R9, P2 ;  /* 0x000000010e097824 */ /* 0x000fe200010e0e09 */
[----:B------:R-:W-:-:S04]  /*14c0*/  IADD3 R5, P2, PT, R10, -UR4, RZ ;  /* 0x800000040a057c10 */ /* 0x000fc8000ff5e0ff */
[C---:B------:R-:W-:Y:S02]  /*14d0*/  ISETP.GE.U32.AND.EX P0, PT, R9.reuse, UR5, PT, P0 ;  /* 0x0000000509007c0c */ /* 0x040fe4000bf06100 */
[----:B------:R-:W-:Y:S02]  /*14e0*/  IADD3.X R12, PT, PT, R9, ~UR5, RZ, P2, !PT ;  /* 0x80000005090c7c10 */ /* 0x000fe400097fe4ff */
[----:B------:R-:W-:Y:S02]  /*14f0*/  SEL R5, R5, R10, P0 ;  /* 0x0000000a05057207 */ /* 0x000fe40000000000 */
[----:B------:R-:W-:Y:S02]  /*1500*/  SEL R12, R12, R9, P0 ;  /* 0x000000090c0c7207 */ /* 0x000fe40000000000 */
[C---:B------:R-:W-:Y:S02]  /*1510*/  ISETP.GE.U32.AND P0, PT, R5.reuse, UR4, PT ;  /* 0x0000000405007c0c */ /* 0x040fe4000bf06070 */
[----:B------:R-:W-:-:S02]  /*1520*/  IADD3 R10, P2, PT, R5, -UR4, RZ ;  /* 0x80000004050a7c10 */ /* 0x000fc4000ff5e0ff */
[C---:B------:R-:W-:Y:S02]  /*1530*/  ISETP.GE.U32.AND.EX P0, PT, R12.reuse, UR5, PT, P0 ;  /* 0x000000050c007c0c */ /* 0x040fe4000bf06100 */
[----:B------:R-:W-:Y:S02]  /*1540*/  IADD3.X R11, PT, PT, R12, ~UR5, RZ, P2, !PT ;  /* 0x800000050c0b7c10 */ /* 0x000fe400097fe4ff */
[----:B------:R-:W-:Y:S02]  /*1550*/  SEL R10, R10, R5, P0 ;  /* 0x000000050a0a7207 */ /* 0x000fe40000000000 */
[----:B------:R-:W-:Y:S02]  /*1560*/  SEL R11, R11, R12, P0 ;  /* 0x0000000c0b0b7207 */ /* 0x000fe40000000000 */
[----:B------:R-:W-:Y:S02]  /*1570*/  IADD3 R5, P2, PT, RZ, -R10, RZ ;  /* 0x8000000aff057210 */ /* 0x000fe40007f5e0ff */
[----:B------:R-:W-:-:S02]  /*1580*/  ISETP.NE.U32.AND P0, PT, RZ, UR10, PT ;  /* 0x0000000aff007c0c */ /* 0x000fc4000bf05070 */
[----:B------:R-:W-:Y:S01]  /*1590*/  SEL R10, R5, R10, !P1 ;  /* 0x0000000a050a7207 */ /* 0x000fe20004800000 */
[----:B------:R-:W-:Y:S01]  /*15a0*/  IMAD.X R12, RZ, RZ, ~R11, P2 ;  /* 0x000000ffff0c7224 */ /* 0x000fe200010e0e0b */
[----:B------:R-:W-:Y:S01]  /*15b0*/  ISETP.NE.AND.EX P0, PT, RZ, UR11, PT, P0 ;  /* 0x0000000bff007c0c */ /* 0x000fe2000bf05300 */
[----:B------:R-:W-:-:S03]  /*15c0*/  IMAD.MOV.U32 R5, RZ, RZ, 0x0 ;  /* 0x00000000ff057424 */ /* 0x000fc600078e00ff */
[----:B------:R-:W-:Y:S02]  /*15d0*/  SEL R11, R12, R11, !P1 ;  /* 0x0000000b0c0b7207 */ /* 0x000fe40004800000 */
[----:B------:R-:W-:Y:S02]  /*15e0*/  SEL R10, R10, 0xffffffff, P0 ;  /* 0xffffffff0a0a7807 */ /* 0x000fe40000000000 */
[----:B------:R-:W-:Y:S01]  /*15f0*/  SEL R11, R11, 0xffffffff, P0 ;  /* 0xffffffff0b0b7807 */ /* 0x000fe20000000000 */
[----:B------:R-:W-:Y:S06]  /*1600*/  RET.REL.NODEC R4 `(_Z23collatzGPURepeatedStepsixPxS_S_S_S_S_xx) ;  /* 0xffffffe8047c7950 */ /* 0x000fec0003c3ffff */
.L_x_30:
        /* <DEDUP_REMOVED lines=15> */
.L_x_32:


//--------------------- .nv.shared.reserved.0     --------------------------
	.section	.nv.shared.reserved.0,"aw",@nobits
	.weak		__nv_reservedSMEM_offset_0_alias
	.size		__nv_reservedSMEM_offset_0_alias, 0, 64
	.other		__nv_reservedSMEM_offset_0_alias,@"STO_CUDA_RESERVED_SHARED STV_DEFAULT"
__nv_reservedSMEM_offset_0_alias:
	.zero		0
	.zero		64


//--------------------- .nv.constant0._Z18collatzGPUShortcutPxxx --------------------------
	.section	.nv.constant0._Z18collatzGPUShortcutPxxx,"a",@progbits
	.sectionflags	@""
	.align	4
.nv.constant0._Z18collatzGPUShortcutPxxx:
	.zero		920


//--------------------- .nv.constant0._Z15collatzGPUNaivePxxx --------------------------
	.section	.nv.constant0._Z15collatzGPUNaivePxxx,"a",@progbits
	.sectionflags	@""
	.align	4
.nv.constant0._Z15collatzGPUNaivePxxx:
	.zero		920


//--------------------- .nv.constant0._Z23collatzGPURepeatedStepsixPxS_S_S_S_S_xx --------------------------
	.section	.nv.constant0._Z23collatzGPURepeatedStepsixPxS_S_S_S_S_xx,"a",@progbits
	.sectionflags	@""
	.align	4
.nv.constant0._Z23collatzGPURepeatedStepsixPxS_S_S_S_S_xx:
	.zero		976


//--------------------- SYMBOLS --------------------------

	.type		.nv.reservedSmem.offset0,@object
	.size		.nv.reservedSmem.offset0,0x4
